//
// Generated by NVIDIA NVVM Compiler
//
// Compiler Build ID: CL-36424714
// Cuda compilation tools, release 13.0, V13.0.88
// Based on NVVM 20.0.0
//

.version 9.0
.target sm_100
.address_size 64

	// .globl	_Z35flashattn_softmax_bottleneck_kernelPfS_S_iii

.visible .entry _Z35flashattn_softmax_bottleneck_kernelPfS_S_iii(
	.param .u64 .ptr .align 1 _Z35flashattn_softmax_bottleneck_kernelPfS_S_iii_param_0,
	.param .u64 .ptr .align 1 _Z35flashattn_softmax_bottleneck_kernelPfS_S_iii_param_1,
	.param .u64 .ptr .align 1 _Z35flashattn_softmax_bottleneck_kernelPfS_S_iii_param_2,
	.param .u32 _Z35flashattn_softmax_bottleneck_kernelPfS_S_iii_param_3,
	.param .u32 _Z35flashattn_softmax_bottleneck_kernelPfS_S_iii_param_4,
	.param .u32 _Z35flashattn_softmax_bottleneck_kernelPfS_S_iii_param_5
)
{
	.reg .pred 	%p<23>;
	.reg .b32 	%r<83>;
	.reg .b32 	%f<161>;
	.reg .b64 	%rd<11>;

	ld.param.u64 	%rd1, [_Z35flashattn_softmax_bottleneck_kernelPfS_S_iii_param_0];
	ld.param.u64 	%rd2, [_Z35flashattn_softmax_bottleneck_kernelPfS_S_iii_param_1];
	ld.param.u64 	%rd3, [_Z35flashattn_softmax_bottleneck_kernelPfS_S_iii_param_2];
	ld.param.u32 	%r15, [_Z35flashattn_softmax_bottleneck_kernelPfS_S_iii_param_3];
	ld.param.u32 	%r13, [_Z35flashattn_softmax_bottleneck_kernelPfS_S_iii_param_4];
	ld.param.u32 	%r14, [_Z35flashattn_softmax_bottleneck_kernelPfS_S_iii_param_5];
	mov.u32 	%r16, %ctaid.x;
	mov.u32 	%r17, %ntid.x;
	mov.u32 	%r18, %tid.x;
	mad.lo.s32 	%r1, %r16, %r17, %r18;
	mul.lo.s32 	%r19, %r13, %r15;
	setp.ge.s32 	%p1, %r1, %r19;
	@%p1 bra 	$L__BB0_14;
	setp.lt.s32 	%p2, %r14, 1;
	mov.f32 	%f151, 0f00000000;
	mov.f32 	%f153, 0fFF800000;
	mov.f32 	%f152, %f151;
	@%p2 bra 	$L__BB0_13;
	div.s32 	%r21, %r1, %r13;
	mul.lo.s32 	%r22, %r21, %r13;
	sub.s32 	%r23, %r1, %r22;
	mul.lo.s32 	%r24, %r21, 131;
	mad.lo.s32 	%r2, %r23, 17, %r24;
	mul.lo.s32 	%r25, %r21, 19;
	mad.lo.s32 	%r3, %r23, 11, %r25;
	setp.eq.s32 	%p3, %r14, 1;
	mov.f32 	%f153, 0fFF800000;
	mov.f32 	%f152, 0f00000000;
	mov.b32 	%r82, 0;
	mov.f32 	%f151, %f152;
	@%p3 bra 	$L__BB0_9;
	and.b32  	%r82, %r14, 2147483646;
	neg.s32 	%r81, %r82;
	mov.f32 	%f153, 0fFF800000;
	mov.f32 	%f152, 0f00000000;
	mov.u32 	%r79, %r2;
	mov.u32 	%r80, %r3;
$L__BB0_4:
	and.b32  	%r26, %r79, 2147483647;
	mul.hi.u32 	%r27, %r26, 1676084799;
	shr.u32 	%r28, %r27, 4;
	mul.lo.s32 	%r29, %r28, 41;
	sub.s32 	%r30, %r26, %r29;
	add.s32 	%r31, %r30, -20;
	cvt.rn.f32.s32 	%f40, %r31;
	mul.f32 	%f4, %f40, 0f3C23D70A;
	max.f32 	%f5, %f153, %f4;
	setp.eq.f32 	%p4, %f153, 0fFF800000;
	setp.leu.f32 	%p5, %f151, 0f00000000;
	mov.f32 	%f149, 0f00000000;
	or.pred  	%p6, %p4, %p5;
	@%p6 bra 	$L__BB0_6;
	sub.f32 	%f41, %f153, %f5;
	fma.rn.f32 	%f42, %f41, 0f3BBB989D, 0f3F000000;
	cvt.sat.f32.f32 	%f43, %f42;
	mov.f32 	%f44, 0f4B400001;
	mov.f32 	%f45, 0f437C0000;
	fma.rm.f32 	%f46, %f43, %f45, %f44;
	add.f32 	%f47, %f46, 0fCB40007F;
	neg.f32 	%f48, %f47;
	fma.rn.f32 	%f49, %f41, 0f3FB8AA3B, %f48;
	fma.rn.f32 	%f50, %f41, 0f32A57060, %f49;
	mov.b32 	%r32, %f46;
	shl.b32 	%r33, %r32, 23;
	mov.b32 	%f51, %r33;
	ex2.approx.ftz.f32 	%f52, %f50;
	mul.f32 	%f53, %f52, %f51;
	mul.f32 	%f149, %f151, %f53;
$L__BB0_6:
	setp.gt.f32 	%p7, %f151, 0f00000000;
	sub.f32 	%f55, %f4, %f5;
	fma.rn.f32 	%f56, %f55, 0f3BBB989D, 0f3F000000;
	cvt.sat.f32.f32 	%f57, %f56;
	mov.f32 	%f58, 0f4B400001;
	mov.f32 	%f59, 0f437C0000;
	fma.rm.f32 	%f60, %f57, %f59, %f58;
	add.f32 	%f61, %f60, 0fCB40007F;
	neg.f32 	%f62, %f61;
	fma.rn.f32 	%f63, %f55, 0f3FB8AA3B, %f62;
	fma.rn.f32 	%f64, %f55, 0f32A57060, %f63;
	mov.b32 	%r34, %f60;
	shl.b32 	%r35, %r34, 23;
	mov.b32 	%f65, %r35;
	ex2.approx.ftz.f32 	%f66, %f64;
	mul.f32 	%f67, %f66, %f65;
	add.f32 	%f8, %f149, %f67;
	setp.gt.f32 	%p8, %f8, 0f00000000;
	not.pred 	%p10, %p8;
	div.rn.f32 	%f68, %f149, %f8;
	selp.f32 	%f69, %f68, 0f00000000, %p8;
	selp.f32 	%f70, %f69, 0f00000000, %p7;
	div.rn.f32 	%f71, %f67, %f8;
	selp.f32 	%f72, %f71, 0f00000000, %p8;
	mul.f32 	%f73, %f152, %f70;
	and.b32  	%r36, %r80, 2147483647;
	mul.hi.u32 	%r37, %r36, -2078209981;
	shr.u32 	%r38, %r37, 4;
	mul.lo.s32 	%r39, %r38, 31;
	sub.s32 	%r40, %r36, %r39;
	add.s32 	%r41, %r40, -15;
	cvt.rn.f32.s32 	%f74, %r41;
	mul.f32 	%f75, %f74, 0f3C23D70A;
	fma.rn.f32 	%f9, %f75, %f72, %f73;
	add.s32 	%r42, %r79, 7;
	and.b32  	%r43, %r42, 2147483647;
	mul.hi.u32 	%r44, %r43, 1676084799;
	shr.u32 	%r45, %r44, 4;
	mul.lo.s32 	%r46, %r45, 41;
	sub.s32 	%r47, %r43, %r46;
	add.s32 	%r48, %r47, -20;
	cvt.rn.f32.s32 	%f76, %r48;
	mul.f32 	%f10, %f76, 0f3C23D70A;
	max.f32 	%f153, %f5, %f10;
	setp.eq.f32 	%p11, %f5, 0fFF800000;
	mov.f32 	%f150, 0f00000000;
	or.pred  	%p12, %p11, %p10;
	@%p12 bra 	$L__BB0_8;
	sub.f32 	%f77, %f5, %f153;
	fma.rn.f32 	%f78, %f77, 0f3BBB989D, 0f3F000000;
	cvt.sat.f32.f32 	%f79, %f78;
	mov.f32 	%f80, 0f4B400001;
	mov.f32 	%f81, 0f437C0000;
	fma.rm.f32 	%f82, %f79, %f81, %f80;
	add.f32 	%f83, %f82, 0fCB40007F;
	neg.f32 	%f84, %f83;
	fma.rn.f32 	%f85, %f77, 0f3FB8AA3B, %f84;
	fma.rn.f32 	%f86, %f77, 0f32A57060, %f85;
	mov.b32 	%r49, %f82;
	shl.b32 	%r50, %r49, 23;
	mov.b32 	%f87, %r50;
	ex2.approx.ftz.f32 	%f88, %f86;
	mul.f32 	%f89, %f88, %f87;
	mul.f32 	%f150, %f8, %f89;
$L__BB0_8:
	setp.gt.f32 	%p13, %f8, 0f00000000;
	sub.f32 	%f90, %f10, %f153;
	fma.rn.f32 	%f91, %f90, 0f3BBB989D, 0f3F000000;
	cvt.sat.f32.f32 	%f92, %f91;
	mov.f32 	%f93, 0f4B400001;
	mov.f32 	%f94, 0f437C0000;
	fma.rm.f32 	%f95, %f92, %f94, %f93;
	add.f32 	%f96, %f95, 0fCB40007F;
	neg.f32 	%f97, %f96;
	fma.rn.f32 	%f98, %f90, 0f3FB8AA3B, %f97;
	fma.rn.f32 	%f99, %f90, 0f32A57060, %f98;
	mov.b32 	%r51, %f95;
	shl.b32 	%r52, %r51, 23;
	mov.b32 	%f100, %r52;
	ex2.approx.ftz.f32 	%f101, %f99;
	mul.f32 	%f102, %f101, %f100;
	add.f32 	%f151, %f150, %f102;
	setp.gt.f32 	%p14, %f151, 0f00000000;
	div.rn.f32 	%f103, %f150, %f151;
	selp.f32 	%f104, %f103, 0f00000000, %p14;
	selp.f32 	%f105, %f104, 0f00000000, %p13;
	div.rn.f32 	%f106, %f102, %f151;
	selp.f32 	%f107, %f106, 0f00000000, %p14;
	mul.f32 	%f108, %f9, %f105;
	add.s32 	%r53, %r80, 5;
	and.b32  	%r54, %r53, 2147483647;
	mul.hi.u32 	%r55, %r54, -2078209981;
	shr.u32 	%r56, %r55, 4;
	mul.lo.s32 	%r57, %r56, 31;
	sub.s32 	%r58, %r54, %r57;
	add.s32 	%r59, %r58, -15;
	cvt.rn.f32.s32 	%f109, %r59;
	mul.f32 	%f110, %f109, 0f3C23D70A;
	fma.rn.f32 	%f152, %f110, %f107, %f108;
	add.s32 	%r81, %r81, 2;
	add.s32 	%r80, %r80, 10;
	add.s32 	%r79, %r79, 14;
	setp.ne.s32 	%p15, %r81, 0;
	@%p15 bra 	$L__BB0_4;
$L__BB0_9:
	and.b32  	%r60, %r14, 1;
	setp.eq.b32 	%p16, %r60, 1;
	not.pred 	%p17, %p16;
	@%p17 bra 	$L__BB0_13;
	mad.lo.s32 	%r61, %r82, 7, %r2;
	and.b32  	%r62, %r61, 2147483647;
	mul.hi.u32 	%r63, %r62, 1676084799;
	shr.u32 	%r64, %r63, 4;
	mul.lo.s32 	%r65, %r64, 41;
	sub.s32 	%r66, %r62, %r65;
	add.s32 	%r67, %r66, -20;
	cvt.rn.f32.s32 	%f112, %r67;
	mul.f32 	%f22, %f112, 0f3C23D70A;
	mad.lo.s32 	%r68, %r82, 5, %r3;
	and.b32  	%r69, %r68, 2147483647;
	mul.hi.u32 	%r70, %r69, -2078209981;
	shr.u32 	%r71, %r70, 4;
	mul.lo.s32 	%r72, %r71, 31;
	sub.s32 	%r73, %r69, %r72;
	add.s32 	%r74, %r73, -15;
	cvt.rn.f32.s32 	%f23, %r74;
	max.f32 	%f24, %f153, %f22;
	setp.eq.f32 	%p18, %f153, 0fFF800000;
	setp.leu.f32 	%p19, %f151, 0f00000000;
	mov.f32 	%f157, 0f00000000;
	or.pred  	%p20, %p18, %p19;
	@%p20 bra 	$L__BB0_12;
	sub.f32 	%f113, %f153, %f24;
	fma.rn.f32 	%f114, %f113, 0f3BBB989D, 0f3F000000;
	cvt.sat.f32.f32 	%f115, %f114;
	mov.f32 	%f116, 0f4B400001;
	mov.f32 	%f117, 0f437C0000;
	fma.rm.f32 	%f118, %f115, %f117, %f116;
	add.f32 	%f119, %f118, 0fCB40007F;
	neg.f32 	%f120, %f119;
	fma.rn.f32 	%f121, %f113, 0f3FB8AA3B, %f120;
	fma.rn.f32 	%f122, %f113, 0f32A57060, %f121;
	mov.b32 	%r75, %f118;
	shl.b32 	%r76, %r75, 23;
	mov.b32 	%f123, %r76;
	ex2.approx.ftz.f32 	%f124, %f122;
	mul.f32 	%f125, %f124, %f123;
	mul.f32 	%f157, %f151, %f125;
$L__BB0_12:
	setp.gt.f32 	%p21, %f151, 0f00000000;
	sub.f32 	%f126, %f22, %f24;
	fma.rn.f32 	%f127, %f126, 0f3BBB989D, 0f3F000000;
	cvt.sat.f32.f32 	%f128, %f127;
	mov.f32 	%f129, 0f4B400001;
	mov.f32 	%f130, 0f437C0000;
	fma.rm.f32 	%f131, %f128, %f130, %f129;
	add.f32 	%f132, %f131, 0fCB40007F;
	neg.f32 	%f133, %f132;
	fma.rn.f32 	%f134, %f126, 0f3FB8AA3B, %f133;
	fma.rn.f32 	%f135, %f126, 0f32A57060, %f134;
	mov.b32 	%r77, %f131;
	shl.b32 	%r78, %r77, 23;
	mov.b32 	%f136, %r78;
	ex2.approx.ftz.f32 	%f137, %f135;
	mul.f32 	%f138, %f137, %f136;
	add.f32 	%f151, %f157, %f138;
	setp.gt.f32 	%p22, %f151, 0f00000000;
	div.rn.f32 	%f139, %f157, %f151;
	selp.f32 	%f140, %f139, 0f00000000, %p22;
	selp.f32 	%f141, %f140, 0f00000000, %p21;
	div.rn.f32 	%f142, %f138, %f151;
	selp.f32 	%f143, %f142, 0f00000000, %p22;
	mul.f32 	%f144, %f152, %f141;
	mul.f32 	%f145, %f23, 0f3C23D70A;
	fma.rn.f32 	%f152, %f145, %f143, %f144;
	mov.f32 	%f153, %f24;
$L__BB0_13:
	cvta.to.global.u64 	%rd4, %rd1;
	mul.wide.s32 	%rd5, %r1, 4;
	add.s64 	%rd6, %rd4, %rd5;
	st.global.f32 	[%rd6], %f152;
	cvta.to.global.u64 	%rd7, %rd2;
	add.s64 	%rd8, %rd7, %rd5;
	st.global.f32 	[%rd8], %f153;
	cvta.to.global.u64 	%rd9, %rd3;
	add.s64 	%rd10, %rd9, %rd5;
	st.global.f32 	[%rd10], %f151;
$L__BB0_14:
	ret;

}


// ===== COMPILED SASS (sm_100) =====

	.target	sm_100

	.elftype	@"ET_EXEC"


//--------------------- .note.nv.tkinfo           --------------------------
	.section	.note.nv.tkinfo,"",@"SHT_NOTE"
	.sectionflags	@"SHF_NOTE_NV_TKINFO"
	.tkinfo
        /*0018*/ 	.word	0x00000002
        /*0030*/ 	.string	""
        /*0030*/ 	.string	"ptxas"
        /*0030*/ 	.string	"Cuda compilation tools, release 13.0, V13.0.88"
        /*0030*/ 	.string	"Build cuda_13.0.r13.0/compiler.36424714_0"
        /*0030*/ 	.string	"-arch sm_100 -m 64 "



//--------------------- .note.nv.cuinfo           --------------------------
	.section	.note.nv.cuinfo,"",@"SHT_NOTE"
	.sectionflags	@"SHF_NOTE_NV_CUINFO"
        /*0018*/ 	.short	0x0002
        /*001a*/ 	.short	0x0064
        /*001c*/ 	.short	0x0082
	.zero		2


//--------------------- .nv.info                  --------------------------
	.section	.nv.info,"",@"SHT_CUDA_INFO"
	.align	4


	//----- nvinfo : EIATTR_REGCOUNT
	.align		4
        /*0000*/ 	.byte	0x04, 0x2f
        /*0002*/ 	.short	(.L_1 - .L_0)
	.align		4
.L_0:
        /*0004*/ 	.word	index@(_Z35flashattn_softmax_bottleneck_kernelPfS_S_iii)
        /*0008*/ 	.word	0x0000001b


	//----- nvinfo : EIATTR_FRAME_SIZE
	.align		4
.L_1:
        /*000c*/ 	.byte	0x04, 0x11
        /*000e*/ 	.short	(.L_3 - .L_2)
	.align		4
.L_2:
        /*0010*/ 	.word	index@($__internal_0_$__cuda_sm3x_div_rn_noftz_f32_slowpath)
        /*0014*/ 	.word	0x00000000


	//----- nvinfo : EIATTR_FRAME_SIZE
	.align		4
.L_3:
        /*0018*/ 	.byte	0x04, 0x11
        /*001a*/ 	.short	(.L_5 - .L_4)
	.align		4
.L_4:
        /*001c*/ 	.word	index@(_Z35flashattn_softmax_bottleneck_kernelPfS_S_iii)
        /*0020*/ 	.word	0x00000000


	//----- nvinfo : EIATTR_MIN_STACK_SIZE
	.align		4
.L_5:
        /*0024*/ 	.byte	0x04, 0x12
        /*0026*/ 	.short	(.L_7 - .L_6)
	.align		4
.L_6:
        /*0028*/ 	.word	index@(_Z35flashattn_softmax_bottleneck_kernelPfS_S_iii)
        /*002c*/ 	.word	0x00000000
.L_7:


//--------------------- .nv.compat                --------------------------
	.section	.nv.compat,"",@"SHT_CUDA_COMPAT_INFO"
	.align	4
        /*0000*/ 	.byte	0x02, 0x09, 0x00, 0x00, 0x02, 0x02, 0x01, 0x00, 0x02, 0x05, 0x05, 0x00, 0x03, 0x07, 0x01, 0x01
        /*0010*/ 	.byte	0x02, 0x03, 0x00, 0x00, 0x02, 0x06, 0x01, 0x00, 0x04, 0x0b, 0x08, 0x00, 0x01, 0x00, 0x00, 0x00
        /*0020*/ 	.byte	0x00, 0x00, 0x00, 0x00


//--------------------- .nv.info._Z35flashattn_softmax_bottleneck_kernelPfS_S_iii --------------------------
	.section	.nv.info._Z35flashattn_softmax_bottleneck_kernelPfS_S_iii,"",@"SHT_CUDA_INFO"
	.sectionflags	@""
	.align	4


	//----- nvinfo : EIATTR_CUDA_API_VERSION
	.align		4
        /*0000*/ 	.byte	0x04, 0x37
        /*0002*/ 	.short	(.L_9 - .L_8)
.L_8:
        /*0004*/ 	.word	0x00000082


	//----- nvinfo : EIATTR_KPARAM_INFO
	.align		4
.L_9:
        /*0008*/ 	.byte	0x04, 0x17
        /*000a*/ 	.short	(.L_11 - .L_10)
.L_10:
        /*000c*/ 	.word	0x00000000
        /*0010*/ 	.short	0x0005
        /*0012*/ 	.short	0x0020
        /*0014*/ 	.byte	0x00, 0xf0, 0x11, 0x00


	//----- nvinfo : EIATTR_KPARAM_INFO
	.align		4
.L_11:
        /*0018*/ 	.byte	0x04, 0x17
        /*001a*/ 	.short	(.L_13 - .L_12)
.L_12:
        /*001c*/ 	.word	0x00000000
        /*0020*/ 	.short	0x0004
        /*0022*/ 	.short	0x001c
        /*0024*/ 	.byte	0x00, 0xf0, 0x11, 0x00


	//----- nvinfo : EIATTR_KPARAM_INFO
	.align		4
.L_13:
        /*0028*/ 	.byte	0x04, 0x17
        /*002a*/ 	.short	(.L_15 - .L_14)
.L_14:
        /*002c*/ 	.word	0x00000000
        /*0030*/ 	.short	0x0003
        /*0032*/ 	.short	0x0018
        /*0034*/ 	.byte	0x00, 0xf0, 0x11, 0x00


	//----- nvinfo : EIATTR_KPARAM_INFO
	.align		4
.L_15:
        /*0038*/ 	.byte	0x04, 0x17
        /*003a*/ 	.short	(.L_17 - .L_16)
.L_16:
        /*003c*/ 	.word	0x00000000
        /*0040*/ 	.short	0x0002
        /*0042*/ 	.short	0x0010
        /*0044*/ 	.byte	0x00, 0xf5, 0x21, 0x00


	//----- nvinfo : EIATTR_KPARAM_INFO
	.align		4
.L_17:
        /*0048*/ 	.byte	0x04, 0x17
        /*004a*/ 	.short	(.L_19 - .L_18)
.L_18:
        /*004c*/ 	.word	0x00000000
        /*0050*/ 	.short	0x0001
        /*0052*/ 	.short	0x0008
        /*0054*/ 	.byte	0x00, 0xf5, 0x21, 0x00


	//----- nvinfo : EIATTR_KPARAM_INFO
	.align		4
.L_19:
        /*0058*/ 	.byte	0x04, 0x17
        /*005a*/ 	.short	(.L_21 - .L_20)
.L_20:
        /*005c*/ 	.word	0x00000000
        /*0060*/ 	.short	0x0000
        /*0062*/ 	.short	0x0000
        /*0064*/ 	.byte	0x00, 0xf5, 0x21, 0x00


	//----- nvinfo : EIATTR_SPARSE_MMA_MASK
	.align		4
.L_21:
        /*0068*/ 	.byte	0x03, 0x50
        /*006a*/ 	.short	0x0000


	//----- nvinfo : EIATTR_MAXREG_COUNT
	.align		4
        /*006c*/ 	.byte	0x03, 0x1b
        /*006e*/ 	.short	0x00ff


	//----- nvinfo : EIATTR_MERCURY_ISA_VERSION
	.align		4
        /*0070*/ 	.byte	0x03, 0x5f
        /*0072*/ 	.short	0x0101


	//----- nvinfo : EIATTR_VRC_CTA_INIT_COUNT
	.align		4
        /*0074*/ 	.byte	0x02, 0x4a
	.zero		1
	.zero		1


	//----- nvinfo : EIATTR_EXIT_INSTR_OFFSETS
	.align		4
        /*0078*/ 	.byte	0x04, 0x1c
        /*007a*/ 	.short	(.L_23 - .L_22)


	//   ....[0]....
.L_22:
        /*007c*/ 	.word	0x00000080


	//   ....[1]....
        /*0080*/ 	.word	0x00001430


	//----- nvinfo : EIATTR_CRS_STACK_SIZE
	.align		4
.L_23:
        /*0084*/ 	.byte	0x04, 0x1e
        /*0086*/ 	.short	(.L_25 - .L_24)
.L_24:
        /*0088*/ 	.word	0x00000000


	//----- nvinfo : EIATTR_CBANK_PARAM_SIZE
	.align		4
.L_25:
        /*008c*/ 	.byte	0x03, 0x19
        /*008e*/ 	.short	0x0024


	//----- nvinfo : EIATTR_PARAM_CBANK
	.align		4
        /*0090*/ 	.byte	0x04, 0x0a
        /*0092*/ 	.short	(.L_27 - .L_26)
	.align		4
.L_26:
        /*0094*/ 	.word	index@(.nv.constant0._Z35flashattn_softmax_bottleneck_kernelPfS_S_iii)
        /*0098*/ 	.short	0x0380
        /*009a*/ 	.short	0x0024


	//----- nvinfo : EIATTR_SW_WAR
	.align		4
.L_27:
        /*009c*/ 	.byte	0x04, 0x36
        /*009e*/ 	.short	(.L_29 - .L_28)
.L_28:
        /*00a0*/ 	.word	0x00000008
.L_29:


//--------------------- .nv.callgraph             --------------------------
	.section	.nv.callgraph,"",@"SHT_CUDA_CALLGRAPH"
	.align	4
	.sectionentsize	8
	.align		4
        /*0000*/ 	.word	0x00000000
	.align		4
        /*0004*/ 	.word	0xffffffff
	.align		4
        /*0008*/ 	.word	0x00000000
	.align		4
        /*000c*/ 	.word	0xfffffffe
	.align		4
        /*0010*/ 	.word	0x00000000
	.align		4
        /*0014*/ 	.word	0xfffffffd
	.align		4
        /*0018*/ 	.word	0x00000000
	.align		4
        /*001c*/ 	.word	0xfffffffc


//--------------------- .text._Z35flashattn_softmax_bottleneck_kernelPfS_S_iii --------------------------
	.section	.text._Z35flashattn_softmax_bottleneck_kernelPfS_S_iii,"ax",@progbits
	.align	128
        .global         _Z35flashattn_softmax_bottleneck_kernelPfS_S_iii
        .type           _Z35flashattn_softmax_bottleneck_kernelPfS_S_iii,@function
        .size           _Z35flashattn_softmax_bottleneck_kernelPfS_S_iii,(.L_x_33 - _Z35flashattn_softmax_bottleneck_kernelPfS_S_iii)
        .other          _Z35flashattn_softmax_bottleneck_kernelPfS_S_iii,@"STO_CUDA_ENTRY STV_DEFAULT"
_Z35flashattn_softmax_bottleneck_kernelPfS_S_iii:
.text._Z35flashattn_softmax_bottleneck_kernelPfS_S_iii:
[----:B------:R-:W-:Y:S01]  /*0000*/  LDC R1, c[0x0][0x37c] ;  /* 0x0000df00ff017b82 */ /* 0x000fe20000000800 */
[----:B------:R-:W0:Y:S07]  /*0010*/  S2R R5, SR_TID.X ;  /* 0x0000000000057919 */ /* 0x000e2e0000002100 */
[----:B------:R-:W0:Y:S08]  /*0020*/  S2UR UR4, SR_CTAID.X ;  /* 0x00000000000479c3 */ /* 0x000e300000002500 */
[----:B------:R-:W0:Y:S08]  /*0030*/  LDC R6, c[0x0][0x360] ;  /* 0x0000d800ff067b82 */ /* 0x000e300000000800 */
[----:B------:R-:W1:Y:S01]  /*0040*/  LDC.64 R2, c[0x0][0x398] ;  /* 0x0000e600ff027b82 */ /* 0x000e620000000a00 */
[----:B0-----:R-:W-:-:S02]  /*0050*/  IMAD R6, R6, UR4, R5 ;  /* 0x0000000406067c24 */ /* 0x001fc4000f8e0205 */
[----:B-1----:R-:W-:-:S05]  /*0060*/  IMAD R5, R3, R2, RZ ;  /* 0x0000000203057224 */ /* 0x002fca00078e02ff */
[----:B------:R-:W-:-:S13]  /*0070*/  ISETP.GE.AND P0, PT, R6, R5, PT ;  /* 0x000000050600720c */ /* 0x000fda0003f06270 */
[----:B------:R-:W-:Y:S05]  /*0080*/  @P0 EXIT ;  /* 0x000000000000094d */ /* 0x000fea0003800000 */
[----:B------:R-:W0:Y:S01]  /*0090*/  LDCU UR4, c[0x0][0x3a0] ;  /* 0x00007400ff0477ac */ /* 0x000e220008000800 */
[----:B------:R-:W-:Y:S01]  /*00a0*/  HFMA2 R15, -RZ, RZ, 0, 0 ;  /* 0x00000000ff0f7431 */ /* 0x000fe200000001ff */
[----:B------:R-:W-:Y:S01]  /*00b0*/  MOV R12, 0xff800000 ;  /* 0xff800000000c7802 */ /* 0x000fe20000000f00 */
[----:B------:R-:W-:Y:S01]  /*00c0*/  IMAD.MOV.U32 R7, RZ, RZ, RZ ;  /* 0x000000ffff077224 */ /* 0x000fe200078e00ff */
[----:B------:R-:W1:Y:S01]  /*00d0*/  LDCU.64 UR6, c[0x0][0x358] ;  /* 0x00006b00ff0677ac */ /* 0x000e620008000a00 */
[----:B0-----:R-:W-:-:S09]  /*00e0*/  UISETP.GE.AND UP0, UPT, UR4, 0x1, UPT ;  /* 0x000000010400788c */ /* 0x001fd2000bf06270 */
[----:B-1----:R-:W-:Y:S05]  /*00f0*/  BRA.U !UP0, `(.L_x_0) ;  /* 0x0000001108a87547 */ /* 0x002fea000b800000 */
[----:B------:R-:W-:Y:S01]  /*0100*/  IABS R7, R3 ;  /* 0x0000000300077213 */ /* 0x000fe20000000000 */
[----:B------:R-:W-:Y:S01]  /*0110*/  UISETP.NE.AND UP0, UPT, UR4, 0x1, UPT ;  /* 0x000000010400788c */ /* 0x000fe2000bf05270 */
[----:B------:R-:W-:Y:S01]  /*0120*/  MOV R12, 0xff800000 ;  /* 0xff800000000c7802 */ /* 0x000fe20000000f00 */
[----:B------:R-:W-:Y:S01]  /*0130*/  IMAD.MOV.U32 R10, RZ, RZ, RZ ;  /* 0x000000ffff0a7224 */ /* 0x000fe200078e00ff */
[----:B------:R-:W0:Y:S01]  /*0140*/  I2F.RP R0, R7 ;  /* 0x0000000700007306 */ /* 0x000e220000209400 */
[----:B------:R-:W-:-:S07]  /*0150*/  MOV R15, RZ ;  /* 0x000000ff000f7202 */ /* 0x000fce0000000f00 */
[----:B0-----:R-:W0:Y:S02]  /*0160*/  MUFU.RCP R0, R0 ;  /* 0x0000000000007308 */ /* 0x001e240000001000 */
[----:B0-----:R-:W-:-:S06]  /*0170*/  IADD3 R4, PT, PT, R0, 0xffffffe, RZ ;  /* 0x0ffffffe00047810 */ /* 0x001fcc0007ffe0ff */
[----:B------:R0:W1:Y:S02]  /*0180*/  F2I.FTZ.U32.TRUNC.NTZ R5, R4 ;  /* 0x0000000400057305 */ /* 0x000064000021f000 */
[----:B0-----:R-:W-:Y:S01]  /*0190*/  IMAD.MOV.U32 R4, RZ, RZ, RZ ;  /* 0x000000ffff047224 */ /* 0x001fe200078e00ff */
[----:B-1----:R-:W-:-:S05]  /*01a0*/  IADD3 R2, PT, PT, RZ, -R5, RZ ;  /* 0x80000005ff027210 */ /* 0x002fca0007ffe0ff */
[----:B------:R-:W-:Y:S01]  /*01b0*/  IMAD R9, R2, R7, RZ ;  /* 0x0000000702097224 */ /* 0x000fe200078e02ff */
[----:B------:R-:W-:-:S03]  /*01c0*/  IABS R2, R6 ;  /* 0x0000000600027213 */ /* 0x000fc60000000000 */
[----:B------:R-:W-:-:S06]  /*01d0*/  IMAD.HI.U32 R5, R5, R9, R4 ;  /* 0x0000000905057227 */ /* 0x000fcc00078e0004 */
[----:B------:R-:W-:-:S05]  /*01e0*/  IMAD.HI.U32 R5, R5, R2, RZ ;  /* 0x0000000205057227 */ /* 0x000fca00078e00ff */
[----:B------:R-:W-:-:S05]  /*01f0*/  IADD3 R0, PT, PT, -R5, RZ, RZ ;  /* 0x000000ff05007210 */ /* 0x000fca0007ffe1ff */
[----:B------:R-:W-:-:S05]  /*0200*/  IMAD R0, R7, R0, R2 ;  /* 0x0000000007007224 */ /* 0x000fca00078e0202 */
[----:B------:R-:W-:-:S13]  /*0210*/  ISETP.GT.U32.AND P1, PT, R7, R0, PT ;  /* 0x000000000700720c */ /* 0x000fda0003f24070 */
[-C--:B------:R-:W-:Y:S01]  /*0220*/  @!P1 IADD3 R0, PT, PT, R0, -R7.reuse, RZ ;  /* 0x8000000700009210 */ /* 0x080fe20007ffe0ff */
[----:B------:R-:W-:Y:S01]  /*0230*/  @!P1 VIADD R5, R5, 0x1 ;  /* 0x0000000105059836 */ /* 0x000fe20000000000 */
[----:B------:R-:W-:Y:S02]  /*0240*/  ISETP.NE.AND P1, PT, R3, RZ, PT ;  /* 0x000000ff0300720c */ /* 0x000fe40003f25270 */
[----:B------:R-:W-:Y:S02]  /*0250*/  ISETP.GE.U32.AND P0, PT, R0, R7, PT ;  /* 0x000000070000720c */ /* 0x000fe40003f06070 */
[----:B------:R-:W-:Y:S02]  /*0260*/  LOP3.LUT R0, R6, R3, RZ, 0x3c, !PT ;  /* 0x0000000306007212 */ /* 0x000fe400078e3cff */
[----:B------:R-:W-:Y:S02]  /*0270*/  MOV R7, RZ ;  /* 0x000000ff00077202 */ /* 0x000fe40000000f00 */
[----:B------:R-:W-:-:S07]  /*0280*/  ISETP.GE.AND P2, PT, R0, RZ, PT ;  /* 0x000000ff0000720c */ /* 0x000fce0003f46270 */
[----:B------:R-:W-:-:S06]  /*0290*/  @P0 IADD3 R5, PT, PT, R5, 0x1, RZ ;  /* 0x0000000105050810 */ /* 0x000fcc0007ffe0ff */
[----:B------:R-:W-:Y:S02]  /*02a0*/  @!P2 IADD3 R5, PT, PT, -R5, RZ, RZ ;  /* 0x000000ff0505a210 */ /* 0x000fe40007ffe1ff */
[----:B------:R-:W-:-:S05]  /*02b0*/  @!P1 LOP3.LUT R5, RZ, R3, RZ, 0x33, !PT ;  /* 0x00000003ff059212 */ /* 0x000fca00078e33ff */
[----:B------:R-:W-:Y:S02]  /*02c0*/  IMAD.MOV R2, RZ, RZ, -R5 ;  /* 0x000000ffff027224 */ /* 0x000fe400078e0a05 */
[----:B------:R-:W-:Y:S02]  /*02d0*/  IMAD R0, R5, 0x83, RZ ;  /* 0x0000008305007824 */ /* 0x000fe400078e02ff */
[----:B------:R-:W-:Y:S02]  /*02e0*/  IMAD R3, R3, R2, R6 ;  /* 0x0000000203037224 */ /* 0x000fe400078e0206 */
[----:B------:R-:W-:Y:S02]  /*02f0*/  IMAD R2, R5, 0x13, RZ ;  /* 0x0000001305027824 */ /* 0x000fe400078e02ff */
[C---:B------:R-:W-:Y:S02]  /*0300*/  IMAD R13, R3.reuse, 0x11, R0 ;  /* 0x00000011030d7824 */ /* 0x040fe400078e0200 */
[----:B------:R-:W-:Y:S01]  /*0310*/  IMAD R11, R3, 0xb, R2 ;  /* 0x0000000b030b7824 */ /* 0x000fe200078e0202 */
[----:B------:R-:W-:Y:S06]  /*0320*/  BRA.U !UP0, `(.L_x_1) ;  /* 0x0000000908b87547 */ /* 0x000fec000b800000 */
[----:B------:R-:W-:Y:S01]  /*0330*/  ULOP3.LUT UR4, UR4, 0x7ffffffe, URZ, 0xc0, !UPT ;  /* 0x7ffffffe04047892 */ /* 0x000fe2000f8ec0ff */
[----:B------:R-:W-:Y:S01]  /*0340*/  MOV R12, 0xff800000 ;  /* 0xff800000000c7802 */ /* 0x000fe20000000f00 */
[----:B------:R-:W-:Y:S01]  /*0350*/  IMAD.MOV.U32 R7, RZ, RZ, RZ ;  /* 0x000000ffff077224 */ /* 0x000fe200078e00ff */
[----:B------:R-:W-:Y:S01]  /*0360*/  MOV R9, R13 ;  /* 0x0000000d00097202 */ /* 0x000fe20000000f00 */
[----:B------:R-:W-:Y:S01]  /*0370*/  UIADD3 UR5, UPT, UPT, -UR4, URZ, URZ ;  /* 0x000000ff04057290 */ /* 0x000fe2000fffe1ff */
[----:B------:R-:W-:Y:S01]  /*0380*/  MOV R8, R11 ;  /* 0x0000000b00087202 */ /* 0x000fe20000000f00 */
[----:B------:R-:W-:-:S10]  /*0390*/  IMAD.U32 R10, RZ, RZ, UR4 ;  /* 0x00000004ff0a7e24 */ /* 0x000fd4000f8e00ff */
.L_x_14:
[----:B------:R-:W-:Y:S01]  /*03a0*/  LOP3.LUT R0, R9, 0x7fffffff, RZ, 0xc0, !PT ;  /* 0x7fffffff09007812 */ /* 0x000fe200078ec0ff */
[----:B------:R-:W-:Y:S01]  /*03b0*/  HFMA2 R5, -RZ, RZ, 0.96630859375, -0.0022525787353515625 ;  /* 0x3bbb989dff057431 */ /* 0x000fe200000001ff */
[----:B------:R-:W-:Y:S01]  /*03c0*/  FSETP.GT.AND P5, PT, R15, RZ, PT ;  /* 0x000000ff0f00720b */ /* 0x000fe20003fa4000 */
[----:B------:R-:W-:Y:S01]  /*03d0*/  BSSY.RECONVERGENT B0, `(.L_x_2) ;  /* 0x0000021000007945 */ /* 0x000fe20003800200 */
[----:B------:R-:W-:Y:S01]  /*03e0*/  MOV R19, RZ ;  /* 0x000000ff00137202 */ /* 0x000fe20000000f00 */
[----:B------:R-:W-:Y:S01]  /*03f0*/  IMAD.HI.U32 R2, R0, 0x63e7063f, RZ ;  /* 0x63e7063f00027827 */ /* 0x000fe200078e00ff */
[----:B------:R-:W-:-:S04]  /*0400*/  FSETP.EQ.OR P0, PT, R12, -INF , !P5 ;  /* 0xff8000000c00780b */ /* 0x000fc80006f02400 */
[----:B------:R-:W-:-:S05]  /*0410*/  SHF.R.U32.HI R3, RZ, 0x4, R2 ;  /* 0x00000004ff037819 */ /* 0x000fca0000011602 */
[----:B------:R-:W-:-:S05]  /*0420*/  IMAD R3, R3, -0x29, R0 ;  /* 0xffffffd703037824 */ /* 0x000fca00078e0200 */
[----:B------:R-:W-:-:S04]  /*0430*/  IADD3 R3, PT, PT, R3, -0x14, RZ ;  /* 0xffffffec03037810 */ /* 0x000fc80007ffe0ff */
[----:B------:R-:W-:-:S05]  /*0440*/  I2FP.F32.S32 R3, R3 ;  /* 0x0000000300037245 */ /* 0x000fca0000201400 */
[----:B------:R-:W-:-:S05]  /*0450*/  FMUL R3, R3, 0.0099999997764825820923 ;  /* 0x3c23d70a03037820 */ /* 0x000fca0000400000 */
[----:B------:R-:W-:-:S05]  /*0460*/  FMNMX R17, R3, R12, !PT ;  /* 0x0000000c03117209 */ /* 0x000fca0007800000 */
[----:B------:R-:W-:Y:S01]  /*0470*/  FADD R0, R3, -R17 ;  /* 0x8000001103007221 */ /* 0x000fe20000000000 */
[----:B------:R-:W-:-:S03]  /*0480*/  IMAD.MOV.U32 R3, RZ, RZ, 0x437c0000 ;  /* 0x437c0000ff037424 */ /* 0x000fc600078e00ff */
[----:B------:R-:W-:-:S04]  /*0490*/  FFMA.SAT R2, R0, R5, 0.5 ;  /* 0x3f00000000027423 */ /* 0x000fc80000002005 */
[----:B------:R-:W-:-:S04]  /*04a0*/  FFMA.RM R2, R2, R3, 12582913 ;  /* 0x4b40000102027423 */ /* 0x000fc80000004003 */
[C---:B------:R-:W-:Y:S01]  /*04b0*/  FADD R3, R2.reuse, -12583039 ;  /* 0xcb40007f02037421 */ /* 0x040fe20000000000 */
[----:B------:R-:W-:-:S03]  /*04c0*/  SHF.L.U32 R2, R2, 0x17, RZ ;  /* 0x0000001702027819 */ /* 0x000fc600000006ff */
[----:B------:R-:W-:-:S04]  /*04d0*/  FFMA R3, R0, 1.4426950216293334961, -R3 ;  /* 0x3fb8aa3b00037823 */ /* 0x000fc80000000803 */
[----:B------:R-:W-:-:S06]  /*04e0*/  FFMA R3, R0, 1.925963033500011079e-08, R3 ;  /* 0x32a5706000037823 */ /* 0x000fcc0000000003 */
[----:B------:R-:W0:Y:S02]  /*04f0*/  MUFU.EX2 R3, R3 ;  /* 0x0000000300037308 */ /* 0x000e240000000800 */
[----:B0-----:R-:W-:Y:S01]  /*0500*/  FMUL R2, R2, R3 ;  /* 0x0000000302027220 */ /* 0x001fe20000400000 */
[----:B------:R-:W-:Y:S06]  /*0510*/  @P0 BRA `(.L_x_3) ;  /* 0x0000000000300947 */ /* 0x000fec0003800000 */
[----:B------:R-:W-:Y:S02]  /*0520*/  IMAD.MOV.U32 R3, RZ, RZ, 0x3bbb989d ;  /* 0x3bbb989dff037424 */ /* 0x000fe400078e00ff */
[----:B------:R-:W-:Y:S01]  /*0530*/  FADD R12, -R17, R12 ;  /* 0x0000000c110c7221 */ /* 0x000fe20000000100 */
[----:B------:R-:W-:-:S03]  /*0540*/  MOV R5, 0x437c0000 ;  /* 0x437c000000057802 */ /* 0x000fc60000000f00 */
[----:B------:R-:W-:-:S04]  /*0550*/  FFMA.SAT R0, R12, R3, 0.5 ;  /* 0x3f0000000c007423 */ /* 0x000fc80000002003 */
[----:B------:R-:W-:-:S04]  /*0560*/  FFMA.RM R0, R0, R5, 12582913 ;  /* 0x4b40000100007423 */ /* 0x000fc80000004005 */
[C---:B------:R-:W-:Y:S01]  /*0570*/  FADD R3, R0.reuse, -12583039 ;  /* 0xcb40007f00037421 */ /* 0x040fe20000000000 */
[----:B------:R-:W-:-:S03]  /*0580*/  SHF.L.U32 R0, R0, 0x17, RZ ;  /* 0x0000001700007819 */ /* 0x000fc600000006ff */
[----:B------:R-:W-:-:S04]  /*0590*/  FFMA R3, R12, 1.4426950216293334961, -R3 ;  /* 0x3fb8aa3b0c037823 */ /* 0x000fc80000000803 */
[----:B------:R-:W-:-:S06]  /*05a0*/  FFMA R3, R12, 1.925963033500011079e-08, R3 ;  /* 0x32a570600c037823 */ /* 0x000fcc0000000003 */
[----:B------:R-:W0:Y:S02]  /*05b0*/  MUFU.EX2 R3, R3 ;  /* 0x0000000300037308 */ /* 0x000e240000000800 */
[----:B0-----:R-:W-:-:S04]  /*05c0*/  FMUL R0, R0, R3 ;  /* 0x0000000300007220 */ /* 0x001fc80000400000 */
[----:B------:R-:W-:-:S07]  /*05d0*/  FMUL R19, R0, R15 ;  /* 0x0000000f00137220 */ /* 0x000fce0000400000 */
.L_x_3:
[----:B------:R-:W-:Y:S05]  /*05e0*/  BSYNC.RECONVERGENT B0 ;  /* 0x0000000000007941 */ /* 0x000fea0003800200 */
.L_x_2:
[----:B------:R-:W-:Y:S01]  /*05f0*/  FADD R15, R2, R19 ;  /* 0x00000013020f7221 */ /* 0x000fe20000000000 */
[----:B------:R-:W-:Y:S01]  /*0600*/  BSSY.RECONVERGENT B0, `(.L_x_4) ;  /* 0x000000f000007945 */ /* 0x000fe20003800200 */
[----:B------:R-:W-:Y:S02]  /*0610*/  FSETP.GT.AND P4, PT, R19, -R2, PT ;  /* 0x800000021300720b */ /* 0x000fe40003f84000 */
[----:B------:R-:W0:Y:S08]  /*0620*/  MUFU.RCP R0, R15 ;  /* 0x0000000f00007308 */ /* 0x000e300000001000 */
[----:B------:R-:W1:Y:S01]  /*0630*/  FCHK P0, R19, R15 ;  /* 0x0000000f13007302 */ /* 0x000e620000000000 */
[----:B0-----:R-:W-:-:S04]  /*0640*/  FFMA R3, -R15, R0, 1 ;  /* 0x3f8000000f037423 */ /* 0x001fc80000000100 */
[----:B------:R-:W-:-:S04]  /*0650*/  FFMA R0, R0, R3, R0 ;  /* 0x0000000300007223 */ /* 0x000fc80000000000 */
[----:B------:R-:W-:-:S04]  /*0660*/  FFMA R4, R0, R19, RZ ;  /* 0x0000001300047223 */ /* 0x000fc800000000ff */
[----:B------:R-:W-:-:S04]  /*0670*/  FFMA R3, -R15, R4, R19 ;  /* 0x000000040f037223 */ /* 0x000fc80000000113 */
[----:B------:R-:W-:Y:S01]  /*0680*/  FFMA R0, R0, R3, R4 ;  /* 0x0000000300007223 */ /* 0x000fe20000000004 */
[----:B-1----:R-:W-:Y:S06]  /*0690*/  @!P0 BRA `(.L_x_5) ;  /* 0x0000000000148947 */ /* 0x002fec0003800000 */
[----:B------:R-:W-:Y:S01]  /*06a0*/  IMAD.MOV.U32 R3, RZ, RZ, R19 ;  /* 0x000000ffff037224 */ /* 0x000fe200078e0013 */
[----:B------:R-:W-:Y:S02]  /*06b0*/  MOV R4, R15 ;  /* 0x0000000f00047202 */ /* 0x000fe40000000f00 */
[----:B------:R-:W-:-:S07]  /*06c0*/  MOV R16, 0x6e0 ;  /* 0x000006e000107802 */ /* 0x000fce0000000f00 */
[----:B------:R-:W-:Y:S05]  /*06d0*/  CALL.REL.NOINC `($__internal_0_$__cuda_sm3x_div_rn_noftz_f32_slowpath) ;  /* 0x0000000c00587944 */ /* 0x000fea0003c00000 */
[----:B------:R-:W-:-:S07]  /*06e0*/  MOV R0, R3 ;  /* 0x0000000300007202 */ /* 0x000fce0000000f00 */
.L_x_5:
[----:B------:R-:W-:Y:S05]  /*06f0*/  BSYNC.RECONVERGENT B0 ;  /* 0x0000000000007941 */ /* 0x000fea0003800200 */
.L_x_4:
[----:B------:R-:W0:Y:S01]  /*0700*/  MUFU.RCP R4, R15 ;  /* 0x0000000f00047308 */ /* 0x000e220000001000 */
[----:B------:R-:W-:Y:S01]  /*0710*/  FSEL R0, R0, RZ, P4 ;  /* 0x000000ff00007208 */ /* 0x000fe20002000000 */
[----:B------:R-:W-:Y:S03]  /*0720*/  BSSY.RECONVERGENT B0, `(.L_x_6) ;  /* 0x000000d000007945 */ /* 0x000fe60003800200 */
[----:B------:R-:W-:-:S03]  /*0730*/  FSEL R18, R0, RZ, P5 ;  /* 0x000000ff00127208 */ /* 0x000fc60002800000 */
        /* <DEDUP_REMOVED lines=11> */
.L_x_7:
[----:B------:R-:W-:Y:S05]  /*07f0*/  BSYNC.RECONVERGENT B0 ;  /* 0x0000000000007941 */ /* 0x000fea0003800200 */
.L_x_6:
[----:B------:R-:W-:Y:S01]  /*0800*/  IADD3 R0, PT, PT, R9, 0x7, RZ ;  /* 0x0000000709007810 */ /* 0x000fe20007ffe0ff */
[----:B------:R-:W-:Y:S01]  /*0810*/  HFMA2 R21, -RZ, RZ, 0.96630859375, -0.0022525787353515625 ;  /* 0x3bbb989dff157431 */ /* 0x000fe200000001ff */
[----:B------:R-:W-:Y:S01]  /*0820*/  FSETP.EQ.OR P0, PT, R17, -INF , !P4 ;  /* 0xff8000001100780b */ /* 0x000fe20006702400 */
[----:B------:R-:W-:Y:S01]  /*0830*/  BSSY.RECONVERGENT B0, `(.L_x_8) ;  /* 0x0000021000007945 */ /* 0x000fe20003800200 */
[----:B------:R-:W-:-:S05]  /*0840*/  LOP3.LUT R0, R0, 0x7fffffff, RZ, 0xc0, !PT ;  /* 0x7fffffff00007812 */ /* 0x000fca00078ec0ff */
[----:B------:R-:W-:-:S05]  /*0850*/  IMAD.HI.U32 R4, R0, 0x63e7063f, RZ ;  /* 0x63e7063f00047827 */ /* 0x000fca00078e00ff */
[----:B------:R-:W-:-:S05]  /*0860*/  SHF.R.U32.HI R5, RZ, 0x4, R4 ;  /* 0x00000004ff057819 */ /* 0x000fca0000011604 */
[----:B------:R-:W-:-:S04]  /*0870*/  IMAD R5, R5, -0x29, R0 ;  /* 0xffffffd705057824 */ /* 0x000fc800078e0200 */
[----:B------:R-:W-:-:S05]  /*0880*/  VIADD R5, R5, 0xffffffec ;  /* 0xffffffec05057836 */ /* 0x000fca0000000000 */
[----:B------:R-:W-:-:S05]  /*0890*/  I2FP.F32.S32 R5, R5 ;  /* 0x0000000500057245 */ /* 0x000fca0000201400 */
[----:B------:R-:W-:-:S05]  /*08a0*/  FMUL R5, R5, 0.0099999997764825820923 ;  /* 0x3c23d70a05057820 */ /* 0x000fca0000400000 */
[----:B------:R-:W-:-:S05]  /*08b0*/  FMNMX R12, R17, R5, !PT ;  /* 0x00000005110c7209 */ /* 0x000fca0007800000 */
[----:B------:R-:W-:Y:S01]  /*08c0*/  FADD R0, -R12, R5 ;  /* 0x000000050c007221 */ /* 0x000fe20000000100 */
[----:B------:R-:W-:-:S03]  /*08d0*/  MOV R5, 0x437c0000 ;  /* 0x437c000000057802 */ /* 0x000fc60000000f00 */
[----:B------:R-:W-:-:S04]  /*08e0*/  FFMA.SAT R4, R0, R21, 0.5 ;  /* 0x3f00000000047423 */ /* 0x000fc80000002015 */
[----:B------:R-:W-:-:S04]  /*08f0*/  FFMA.RM R4, R4, R5, 12582913 ;  /* 0x4b40000104047423 */ /* 0x000fc80000004005 */
[----:B------:R-:W-:-:S04]  /*0900*/  FADD R5, R4, -12583039 ;  /* 0xcb40007f04057421 */ /* 0x000fc80000000000 */
[----:B------:R-:W-:-:S04]  /*0910*/  FFMA R5, R0, 1.4426950216293334961, -R5 ;  /* 0x3fb8aa3b00057823 */ /* 0x000fc80000000805 */
[----:B------:R-:W-:Y:S01]  /*0920*/  FFMA R14, R0, 1.925963033500011079e-08, R5 ;  /* 0x32a57060000e7823 */ /* 0x000fe20000000005 */
[----:B------:R-:W-:-:S03]  /*0930*/  IMAD.SHL.U32 R0, R4, 0x800000, RZ ;  /* 0x0080000004007824 */ /* 0x000fc600078e00ff */
[----:B------:R-:W0:Y:S02]  /*0940*/  MUFU.EX2 R5, R14 ;  /* 0x0000000e00057308 */ /* 0x000e240000000800 */
[----:B0-----:R-:W-:Y:S01]  /*0950*/  FMUL R0, R0, R5 ;  /* 0x0000000500007220 */ /* 0x001fe20000400000 */
[----:B------:R-:W-:Y:S01]  /*0960*/  HFMA2 R5, -RZ, RZ, 0, 0 ;  /* 0x00000000ff057431 */ /* 0x000fe200000001ff */
[----:B------:R-:W-:Y:S06]  /*0970*/  @P0 BRA `(.L_x_9) ;  /* 0x0000000000300947 */ /* 0x000fec0003800000 */
[----:B------:R-:W-:Y:S01]  /*0980*/  MOV R4, 0x3bbb989d ;  /* 0x3bbb989d00047802 */ /* 0x000fe20000000f00 */
[----:B------:R-:W-:Y:S01]  /*0990*/  FADD R17, -R12, R17 ;  /* 0x000000110c117221 */ /* 0x000fe20000000100 */
[----:B------:R-:W-:-:S03]  /*09a0*/  IMAD.MOV.U32 R5, RZ, RZ, 0x437c0000 ;  /* 0x437c0000ff057424 */ /* 0x000fc600078e00ff */
[----:B------:R-:W-:-:S04]  /*09b0*/  FFMA.SAT R4, R17, R4, 0.5 ;  /* 0x3f00000011047423 */ /* 0x000fc80000002004 */
[----:B------:R-:W-:-:S04]  /*09c0*/  FFMA.RM R4, R4, R5, 12582913 ;  /* 0x4b40000104047423 */ /* 0x000fc80000004005 */
[C---:B------:R-:W-:Y:S01]  /*09d0*/  FADD R14, R4.reuse, -12583039 ;  /* 0xcb40007f040e7421 */ /* 0x040fe20000000000 */
[----:B------:R-:W-:-:S03]  /*09e0*/  SHF.L.U32 R4, R4, 0x17, RZ ;  /* 0x0000001704047819 */ /* 0x000fc600000006ff */
[----:B------:R-:W-:-:S04]  /*09f0*/  FFMA R14, R17, 1.4426950216293334961, -R14 ;  /* 0x3fb8aa3b110e7823 */ /* 0x000fc8000000080e */
[----:B------:R-:W-:-:S04]  /*0a00*/  FFMA R14, R17, 1.925963033500011079e-08, R14 ;  /* 0x32a57060110e7823 */ /* 0x000fc8000000000e */
[----:B------:R-:W0:Y:S02]  /*0a10*/  MUFU.EX2 R5, R14 ;  /* 0x0000000e00057308 */ /* 0x000e240000000800 */
[----:B0-----:R-:W-:-:S04]  /*0a20*/  FMUL R4, R4, R5 ;  /* 0x0000000504047220 */ /* 0x001fc80000400000 */
[----:B------:R-:W-:-:S07]  /*0a30*/  FMUL R5, R15, R4 ;  /* 0x000000040f057220 */ /* 0x000fce0000400000 */
.L_x_9:
[----:B------:R-:W-:Y:S05]  /*0a40*/  BSYNC.RECONVERGENT B0 ;  /* 0x0000000000007941 */ /* 0x000fea0003800200 */
.L_x_8:
[----:B------:R-:W-:Y:S01]  /*0a50*/  FADD R4, R0, R5 ;  /* 0x0000000500047221 */ /* 0x000fe20000000000 */
[----:B------:R-:W-:Y:S01]  /*0a60*/  LOP3.LUT R14, R8, 0x7fffffff, RZ, 0xc0, !PT ;  /* 0x7fffffff080e7812 */ /* 0x000fe200078ec0ff */
[----:B------:R-:W-:Y:S01]  /*0a70*/  FMUL R18, R18, R7 ;  /* 0x0000000712127220 */ /* 0x000fe20000400000 */
[----:B------:R-:W-:Y:S01]  /*0a80*/  FSETP.GT.AND P5, PT, R19, -R2, PT ;  /* 0x800000021300720b */ /* 0x000fe20003fa4000 */
[----:B------:R-:W0:Y:S01]  /*0a90*/  MUFU.RCP R17, R4 ;  /* 0x0000000400117308 */ /* 0x000e220000001000 */
[----:B------:R-:W-:Y:S01]  /*0aa0*/  FSEL R3, R3, RZ, P4 ;  /* 0x000000ff03037208 */ /* 0x000fe20002000000 */
[----:B------:R-:W-:Y:S01]  /*0ab0*/  IMAD.HI.U32 R15, R14, -0x7bdef7bd, RZ ;  /* 0x842108430e0f7827 */ /* 0x000fe200078e00ff */
[----:B------:R-:W-:Y:S01]  /*0ac0*/  BSSY.RECONVERGENT B0, `(.L_x_10) ;  /* 0x0000014000007945 */ /* 0x000fe20003800200 */
[----:B------:R-:W-:-:S03]  /*0ad0*/  FSETP.GT.AND P4, PT, R5, -R0, PT ;  /* 0x800000000500720b */ /* 0x000fc60003f84000 */
[----:B------:R-:W-:Y:S01]  /*0ae0*/  SHF.R.U32.HI R15, RZ, 0x4, R15 ;  /* 0x00000004ff0f7819 */ /* 0x000fe2000001160f */
[----:B------:R-:W1:Y:S04]  /*0af0*/  FCHK P0, R5, R4 ;  /* 0x0000000405007302 */ /* 0x000e680000000000 */
[----:B------:R-:W-:Y:S02]  /*0b00*/  IMAD R15, R15, -0x1f, R14 ;  /* 0xffffffe10f0f7824 */ /* 0x000fe400078e020e */
[----:B0-----:R-:W-:-:S03]  /*0b10*/  FFMA R14, -R4, R17, 1 ;  /* 0x3f800000040e7423 */ /* 0x001fc60000000111 */
[----:B------:R-:W-:Y:S01]  /*0b20*/  IADD3 R15, PT, PT, R15, -0xf, RZ ;  /* 0xfffffff10f0f7810 */ /* 0x000fe20007ffe0ff */
[----:B------:R-:W-:-:S03]  /*0b30*/  FFMA R2, R17, R14, R17 ;  /* 0x0000000e11027223 */ /* 0x000fc60000000011 */
[----:B------:R-:W-:Y:S01]  /*0b40*/  I2FP.F32.S32 R15, R15 ;  /* 0x0000000f000f7245 */ /* 0x000fe20000201400 */
[----:B------:R-:W-:-:S04]  /*0b50*/  FFMA R17, R2, R5, RZ ;  /* 0x0000000502117223 */ /* 0x000fc800000000ff */
[----:B------:R-:W-:Y:S01]  /*0b60*/  FMUL R7, R15, 0.0099999997764825820923 ;  /* 0x3c23d70a0f077820 */ /* 0x000fe20000400000 */
[----:B------:R-:W-:Y:S02]  /*0b70*/  IMAD.MOV.U32 R15, RZ, RZ, R4 ;  /* 0x000000ffff0f7224 */ /* 0x000fe400078e0004 */
[----:B------:R-:W-:Y:S01]  /*0b80*/  FFMA R14, -R4, R17, R5 ;  /* 0x00000011040e7223 */ /* 0x000fe20000000105 */
[----:B------:R-:W-:-:S03]  /*0b90*/  FFMA R7, R3, R7, R18 ;  /* 0x0000000703077223 */ /* 0x000fc60000000012 */
[----:B------:R-:W-:Y:S01]  /*0ba0*/  FFMA R2, R2, R14, R17 ;  /* 0x0000000e02027223 */ /* 0x000fe20000000011 */
[----:B-1----:R-:W-:Y:S06]  /*0bb0*/  @!P0 BRA `(.L_x_11) ;  /* 0x0000000000108947 */ /* 0x002fec0003800000 */
[----:B------:R-:W-:Y:S02]  /*0bc0*/  MOV R3, R5 ;  /* 0x0000000500037202 */ /* 0x000fe40000000f00 */
[----:B------:R-:W-:-:S07]  /*0bd0*/  MOV R16, 0xbf0 ;  /* 0x00000bf000107802 */ /* 0x000fce0000000f00 */
[----:B------:R-:W-:Y:S05]  /*0be0*/  CALL.REL.NOINC `($__internal_0_$__cuda_sm3x_div_rn_noftz_f32_slowpath) ;  /* 0x0000000800147944 */ /* 0x000fea0003c00000 */
[----:B------:R-:W-:-:S07]  /*0bf0*/  MOV R2, R3 ;  /* 0x0000000300027202 */ /* 0x000fce0000000f00 */
.L_x_11:
[----:B------:R-:W-:Y:S05]  /*0c00*/  BSYNC.RECONVERGENT B0 ;  /* 0x0000000000007941 */ /* 0x000fea0003800200 */
.L_x_10:
        /* <DEDUP_REMOVED lines=15> */
.L_x_13:
[----:B------:R-:W-:Y:S05]  /*0d00*/  BSYNC.RECONVERGENT B0 ;  /* 0x0000000000007941 */ /* 0x000fea0003800200 */
.L_x_12:
[----:B------:R-:W-:Y:S01]  /*0d10*/  IADD3 R0, PT, PT, R8, 0x5, RZ ;  /* 0x0000000508007810 */ /* 0x000fe20007ffe0ff */
[----:B------:R-:W-:Y:S01]  /*0d20*/  UIADD3 UR5, UPT, UPT, UR5, 0x2, URZ ;  /* 0x0000000205057890 */ /* 0x000fe2000fffe0ff */
[----:B------:R-:W-:Y:S01]  /*0d30*/  FSEL R3, R3, RZ, P4 ;  /* 0x000000ff03037208 */ /* 0x000fe20002000000 */
[----:B------:R-:W-:Y:S01]  /*0d40*/  FMUL R2, R7, R2 ;  /* 0x0000000207027220 */ /* 0x000fe20000400000 */
[----:B------:R-:W-:Y:S01]  /*0d50*/  LOP3.LUT R0, R0, 0x7fffffff, RZ, 0xc0, !PT ;  /* 0x7fffffff00007812 */ /* 0x000fe200078ec0ff */
[----:B------:R-:W-:Y:S01]  /*0d60*/  UISETP.NE.AND UP0, UPT, UR5, URZ, UPT ;  /* 0x000000ff0500728c */ /* 0x000fe2000bf05270 */
[----:B------:R-:W-:Y:S02]  /*0d70*/  IADD3 R9, PT, PT, R9, 0xe, RZ ;  /* 0x0000000e09097810 */ /* 0x000fe40007ffe0ff */
[----:B------:R-:W-:Y:S01]  /*0d80*/  IADD3 R8, PT, PT, R8, 0xa, RZ ;  /* 0x0000000a08087810 */ /* 0x000fe20007ffe0ff */
[----:B------:R-:W-:-:S05]  /*0d90*/  IMAD.HI.U32 R4, R0, -0x7bdef7bd, RZ ;  /* 0x8421084300047827 */ /* 0x000fca00078e00ff */
[----:B------:R-:W-:-:S05]  /*0da0*/  SHF.R.U32.HI R5, RZ, 0x4, R4 ;  /* 0x00000004ff057819 */ /* 0x000fca0000011604 */
[----:B------:R-:W-:-:S04]  /*0db0*/  IMAD R5, R5, -0x1f, R0 ;  /* 0xffffffe105057824 */ /* 0x000fc800078e0200 */
[----:B------:R-:W-:-:S05]  /*0dc0*/  VIADD R5, R5, 0xfffffff1 ;  /* 0xfffffff105057836 */ /* 0x000fca0000000000 */
[----:B------:R-:W-:-:S05]  /*0dd0*/  I2FP.F32.S32 R5, R5 ;  /* 0x0000000500057245 */ /* 0x000fca0000201400 */
[----:B------:R-:W-:-:S04]  /*0de0*/  FMUL R5, R5, 0.0099999997764825820923 ;  /* 0x3c23d70a05057820 */ /* 0x000fc80000400000 */
[----:B------:R-:W-:Y:S01]  /*0df0*/  FFMA R7, R3, R5, R2 ;  /* 0x0000000503077223 */ /* 0x000fe20000000002 */
[----:B------:R-:W-:Y:S06]  /*0e00*/  BRA.U UP0, `(.L_x_14) ;  /* 0xfffffff500647547 */ /* 0x000fec000b83ffff */
.L_x_1:
[----:B------:R-:W0:Y:S02]  /*0e10*/  LDCU UR4, c[0x0][0x3a0] ;  /* 0x00007400ff0477ac */ /* 0x000e240008000800 */
[----:B0-----:R-:W-:-:S04]  /*0e20*/  ULOP3.LUT UR4, UR4, 0x1, URZ, 0xc0, !UPT ;  /* 0x0000000104047892 */ /* 0x001fc8000f8ec0ff */
[----:B------:R-:W-:-:S09]  /*0e30*/  UISETP.NE.U32.AND UP0, UPT, UR4, 0x1, UPT ;  /* 0x000000010400788c */ /* 0x000fd2000bf05070 */
[----:B------:R-:W-:Y:S05]  /*0e40*/  BRA.U UP0, `(.L_x_0) ;  /* 0x0000000500547547 */ /* 0x000fea000b800000 */
[----:B------:R-:W-:Y:S02]  /*0e50*/  IMAD R13, R10, 0x7, R13 ;  /* 0x000000070a0d7824 */ /* 0x000fe400078e020d */
[----:B------:R-:W-:Y:S01]  /*0e60*/  HFMA2 R3, -RZ, RZ, 0.96630859375, -0.0022525787353515625 ;  /* 0x3bbb989dff037431 */ /* 0x000fe200000001ff */
[----:B------:R-:W-:Y:S01]  /*0e70*/  MOV R5, 0x437c0000 ;  /* 0x437c000000057802 */ /* 0x000fe20000000f00 */
[----:B------:R-:W-:Y:S01]  /*0e80*/  BSSY.RECONVERGENT B0, `(.L_x_15) ;  /* 0x0000022000007945 */ /* 0x000fe20003800200 */
[----:B------:R-:W-:Y:S02]  /*0e90*/  FSETP.GT.AND P4, PT, R15, RZ, PT ;  /* 0x000000ff0f00720b */ /* 0x000fe40003f84000 */
[----:B------:R-:W-:Y:S02]  /*0ea0*/  LOP3.LUT R13, R13, 0x7fffffff, RZ, 0xc0, !PT ;  /* 0x7fffffff0d0d7812 */ /* 0x000fe400078ec0ff */
[----:B------:R-:W-:-:S03]  /*0eb0*/  FSETP.EQ.OR P0, PT, R12, -INF , !P4 ;  /* 0xff8000000c00780b */ /* 0x000fc60006702400 */
[----:B------:R-:W-:-:S05]  /*0ec0*/  IMAD.HI.U32 R0, R13, 0x63e7063f, RZ ;  /* 0x63e7063f0d007827 */ /* 0x000fca00078e00ff */
[----:B------:R-:W-:-:S05]  /*0ed0*/  SHF.R.U32.HI R0, RZ, 0x4, R0 ;  /* 0x00000004ff007819 */ /* 0x000fca0000011600 */
[----:B------:R-:W-:-:S04]  /*0ee0*/  IMAD R0, R0, -0x29, R13 ;  /* 0xffffffd700007824 */ /* 0x000fc800078e020d */
[----:B------:R-:W-:-:S05]  /*0ef0*/  VIADD R0, R0, 0xffffffec ;  /* 0xffffffec00007836 */ /* 0x000fca0000000000 */
[----:B------:R-:W-:-:S05]  /*0f00*/  I2FP.F32.S32 R0, R0 ;  /* 0x0000000000007245 */ /* 0x000fca0000201400 */
[----:B------:R-:W-:-:S05]  /*0f10*/  FMUL R0, R0, 0.0099999997764825820923 ;  /* 0x3c23d70a00007820 */ /* 0x000fca0000400000 */
[----:B------:R-:W-:-:S05]  /*0f20*/  FMNMX R9, R12, R0, !PT ;  /* 0x000000000c097209 */ /* 0x000fca0007800000 */
[----:B------:R-:W-:-:S04]  /*0f30*/  FADD R0, R0, -R9 ;  /* 0x8000000900007221 */ /* 0x000fc80000000000 */
[----:B------:R-:W-:-:S04]  /*0f40*/  FFMA.SAT R2, R0, R3, 0.5 ;  /* 0x3f00000000027423 */ /* 0x000fc80000002003 */
[----:B------:R-:W-:Y:S01]  /*0f50*/  FFMA.RM R2, R2, R5, 12582913 ;  /* 0x4b40000102027423 */ /* 0x000fe20000004005 */
[----:B------:R-:W-:-:S03]  /*0f60*/  HFMA2 R5, -RZ, RZ, 0, 0 ;  /* 0x00000000ff057431 */ /* 0x000fc600000001ff */
[C---:B------:R-:W-:Y:S01]  /*0f70*/  FADD R3, R2.reuse, -12583039 ;  /* 0xcb40007f02037421 */ /* 0x040fe20000000000 */
[----:B------:R-:W-:-:S03]  /*0f80*/  IMAD.SHL.U32 R2, R2, 0x800000, RZ ;  /* 0x0080000002027824 */ /* 0x000fc600078e00ff */
[----:B------:R-:W-:-:S04]  /*0f90*/  FFMA R3, R0, 1.4426950216293334961, -R3 ;  /* 0x3fb8aa3b00037823 */ /* 0x000fc80000000803 */
[----:B------:R-:W-:-:S06]  /*0fa0*/  FFMA R3, R0, 1.925963033500011079e-08, R3 ;  /* 0x32a5706000037823 */ /* 0x000fcc0000000003 */
[----:B------:R-:W0:Y:S02]  /*0fb0*/  MUFU.EX2 R3, R3 ;  /* 0x0000000300037308 */ /* 0x000e240000000800 */
[----:B0-----:R-:W-:Y:S01]  /*0fc0*/  FMUL R2, R2, R3 ;  /* 0x0000000302027220 */ /* 0x001fe20000400000 */
[----:B------:R-:W-:Y:S06]  /*0fd0*/  @P0 BRA `(.L_x_16) ;  /* 0x0000000000300947 */ /* 0x000fec0003800000 */
[----:B------:R-:W-:Y:S01]  /*0fe0*/  MOV R3, 0x3bbb989d ;  /* 0x3bbb989d00037802 */ /* 0x000fe20000000f00 */
        /* <DEDUP_REMOVED lines=11> */
.L_x_16:
[----:B------:R-:W-:Y:S05]  /*10a0*/  BSYNC.RECONVERGENT B0 ;  /* 0x0000000000007941 */ /* 0x000fea0003800200 */
.L_x_15:
[----:B------:R-:W-:Y:S01]  /*10b0*/  FADD R8, R2, R5 ;  /* 0x0000000502087221 */ /* 0x000fe20000000000 */
[----:B------:R-:W-:Y:S01]  /*10c0*/  IMAD R10, R10, 0x5, R11 ;  /* 0x000000050a0a7824 */ /* 0x000fe200078e020b */
[----:B------:R-:W-:Y:S01]  /*10d0*/  BSSY.RECONVERGENT B0, `(.L_x_17) ;  /* 0x0000016000007945 */ /* 0x000fe20003800200 */
[----:B------:R-:W-:Y:S01]  /*10e0*/  FSETP.GT.AND P5, PT, R5, -R2, PT ;  /* 0x800000020500720b */ /* 0x000fe20003fa4000 */
[----:B------:R-:W0:Y:S01]  /*10f0*/  MUFU.RCP R4, R8 ;  /* 0x0000000800047308 */ /* 0x000e220000001000 */
[----:B------:R-:W-:Y:S01]  /*1100*/  IMAD.MOV.U32 R15, RZ, RZ, R8 ;  /* 0x000000ffff0f7224 */ /* 0x000fe200078e0008 */
[----:B------:R-:W-:-:S05]  /*1110*/  LOP3.LUT R10, R10, 0x7fffffff, RZ, 0xc0, !PT ;  /* 0x7fffffff0a0a7812 */ /* 0x000fca00078ec0ff */
[----:B------:R-:W-:Y:S01]  /*1120*/  IMAD.HI.U32 R0, R10, -0x7bdef7bd, RZ ;  /* 0x842108430a007827 */ /* 0x000fe200078e00ff */
[----:B------:R-:W1:Y:S04]  /*1130*/  FCHK P0, R5, R8 ;  /* 0x0000000805007302 */ /* 0x000e680000000000 */
[----:B------:R-:W-:Y:S01]  /*1140*/  SHF.R.U32.HI R3, RZ, 0x4, R0 ;  /* 0x00000004ff037819 */ /* 0x000fe20000011600 */
[----:B0-----:R-:W-:-:S04]  /*1150*/  FFMA R11, -R8, R4, 1 ;  /* 0x3f800000080b7423 */ /* 0x001fc80000000104 */
[----:B------:R-:W-:Y:S02]  /*1160*/  IMAD R3, R3, -0x1f, R10 ;  /* 0xffffffe103037824 */ /* 0x000fe400078e020a */
[----:B------:R-:W-:-:S03]  /*1170*/  FFMA R0, R4, R11, R4 ;  /* 0x0000000b04007223 */ /* 0x000fc60000000004 */
[----:B------:R-:W-:Y:S01]  /*1180*/  IADD3 R3, PT, PT, R3, -0xf, RZ ;  /* 0xfffffff103037810 */ /* 0x000fe20007ffe0ff */
[----:B------:R-:W-:-:S03]  /*1190*/  FFMA R11, R0, R5, RZ ;  /* 0x00000005000b7223 */ /* 0x000fc600000000ff */
[----:B------:R-:W-:Y:S01]  /*11a0*/  I2FP.F32.S32 R10, R3 ;  /* 0x00000003000a7245 */ /* 0x000fe20000201400 */
[----:B------:R-:W-:-:S04]  /*11b0*/  FFMA R4, -R8, R11, R5 ;  /* 0x0000000b08047223 */ /* 0x000fc80000000105 */
[----:B------:R-:W-:Y:S01]  /*11c0*/  FFMA R4, R0, R4, R11 ;  /* 0x0000000400047223 */ /* 0x000fe2000000000b */
[----:B-1----:R-:W-:Y:S06]  /*11d0*/  @!P0 BRA `(.L_x_18) ;  /* 0x0000000000148947 */ /* 0x002fec0003800000 */
[----:B------:R-:W-:Y:S02]  /*11e0*/  MOV R3, R5 ;  /* 0x0000000500037202 */ /* 0x000fe40000000f00 */
[----:B------:R-:W-:Y:S02]  /*11f0*/  MOV R4, R8 ;  /* 0x0000000800047202 */ /* 0x000fe40000000f00 */
[----:B------:R-:W-:-:S07]  /*1200*/  MOV R16, 0x1220 ;  /* 0x0000122000107802 */ /* 0x000fce0000000f00 */
[----:B------:R-:W-:Y:S05]  /*1210*/  CALL.REL.NOINC `($__internal_0_$__cuda_sm3x_div_rn_noftz_f32_slowpath) ;  /* 0x0000000000887944 */ /* 0x000fea0003c00000 */
[----:B------:R-:W-:-:S07]  /*1220*/  IMAD.MOV.U32 R4, RZ, RZ, R3 ;  /* 0x000000ffff047224 */ /* 0x000fce00078e0003 */
.L_x_18:
[----:B------:R-:W-:Y:S05]  /*1230*/  BSYNC.RECONVERGENT B0 ;  /* 0x0000000000007941 */ /* 0x000fea0003800200 */
.L_x_17:
        /* <DEDUP_REMOVED lines=16> */
.L_x_20:
[----:B------:R-:W-:Y:S05]  /*1340*/  BSYNC.RECONVERGENT B0 ;  /* 0x0000000000007941 */ /* 0x000fea0003800200 */
.L_x_19:
[----:B------:R-:W-:Y:S01]  /*1350*/  FSEL R0, R0, RZ, P5 ;  /* 0x000000ff00007208 */ /* 0x000fe20002800000 */
[----:B------:R-:W-:Y:S01]  /*1360*/  FMUL R7, R7, R8 ;  /* 0x0000000807077220 */ /* 0x000fe20000400000 */
[----:B------:R-:W-:Y:S01]  /*1370*/  FMUL R10, R10, 0.0099999997764825820923 ;  /* 0x3c23d70a0a0a7820 */ /* 0x000fe20000400000 */
[----:B------:R-:W-:-:S03]  /*1380*/  MOV R12, R9 ;  /* 0x00000009000c7202 */ /* 0x000fc60000000f00 */
[----:B------:R-:W-:-:S07]  /*1390*/  FFMA R7, R0, R10, R7 ;  /* 0x0000000a00077223 */ /* 0x000fce0000000007 */
.L_x_0:
[----:B------:R-:W0:Y:S08]  /*13a0*/  LDC.64 R2, c[0x0][0x380] ;  /* 0x0000e000ff027b82 */ /* 0x000e300000000a00 */
[----:B------:R-:W1:Y:S08]  /*13b0*/  LDC.64 R4, c[0x0][0x388] ;  /* 0x0000e200ff047b82 */ /* 0x000e700000000a00 */
[----:B------:R-:W2:Y:S01]  /*13c0*/  LDC.64 R8, c[0x0][0x390] ;  /* 0x0000e400ff087b82 */ /* 0x000ea20000000a00 */
[----:B0-----:R-:W-:-:S05]  /*13d0*/  IMAD.WIDE R2, R6, 0x4, R2 ;  /* 0x0000000406027825 */ /* 0x001fca00078e0202 */
[----:B------:R-:W-:Y:S01]  /*13e0*/  STG.E desc[UR6][R2.64], R7 ;  /* 0x0000000702007986 */ /* 0x000fe2000c101906 */
[----:B-1----:R-:W-:-:S05]  /*13f0*/  IMAD.WIDE R4, R6, 0x4, R4 ;  /* 0x0000000406047825 */ /* 0x002fca00078e0204 */
[----:B------:R-:W-:Y:S01]  /*1400*/  STG.E desc[UR6][R4.64], R12 ;  /* 0x0000000c04007986 */ /* 0x000fe2000c101906 */
[----:B--2---:R-:W-:-:S05]  /*1410*/  IMAD.WIDE R8, R6, 0x4, R8 ;  /* 0x0000000406087825 */ /* 0x004fca00078e0208 */
[----:B------:R-:W-:Y:S01]  /*1420*/  STG.E desc[UR6][R8.64], R15 ;  /* 0x0000000f08007986 */ /* 0x000fe2000c101906 */
[----:B------:R-:W-:Y:S05]  /*1430*/  EXIT ;  /* 0x000000000000794d */ /* 0x000fea0003800000 */
        .weak           $__internal_0_$__cuda_sm3x_div_rn_noftz_f32_slowpath
        .type           $__internal_0_$__cuda_sm3x_div_rn_noftz_f32_slowpath,@function
        .size           $__internal_0_$__cuda_sm3x_div_rn_noftz_f32_slowpath,(.L_x_33 - $__internal_0_$__cuda_sm3x_div_rn_noftz_f32_slowpath)
$__internal_0_$__cuda_sm3x_div_rn_noftz_f32_slowpath:
[----:B------:R-:W-:Y:S01]  /*1440*/  SHF.R.U32.HI R14, RZ, 0x17, R4 ;  /* 0x00000017ff0e7819 */ /* 0x000fe20000011604 */
[----:B------:R-:W-:Y:S01]  /*1450*/  BSSY.RECONVERGENT B1, `(.L_x_21) ;  /* 0x0000062000017945 */ /* 0x000fe20003800200 */
[----:B------:R-:W-:Y:S02]  /*1460*/  SHF.R.U32.HI R20, RZ, 0x17, R3 ;  /* 0x00000017ff147819 */ /* 0x000fe40000011603 */
[----:B------:R-:W-:Y:S02]  /*1470*/  LOP3.LUT R14, R14, 0xff, RZ, 0xc0, !PT ;  /* 0x000000ff0e0e7812 */ /* 0x000fe400078ec0ff */
[----:B------:R-:W-:Y:S02]  /*1480*/  LOP3.LUT R20, R20, 0xff, RZ, 0xc0, !PT ;  /* 0x000000ff14147812 */ /* 0x000fe400078ec0ff */
[----:B------:R-:W-:-:S03]  /*1490*/  IADD3 R21, PT, PT, R14, -0x1, RZ ;  /* 0xffffffff0e157810 */ /* 0x000fc60007ffe0ff */
[----:B------:R-:W-:Y:S01]  /*14a0*/  VIADD R22, R20, 0xffffffff ;  /* 0xffffffff14167836 */ /* 0x000fe20000000000 */
[----:B------:R-:W-:-:S04]  /*14b0*/  ISETP.GT.U32.AND P0, PT, R21, 0xfd, PT ;  /* 0x000000fd1500780c */ /* 0x000fc80003f04070 */
[----:B------:R-:W-:-:S13]  /*14c0*/  ISETP.GT.U32.OR P0, PT, R22, 0xfd, P0 ;  /* 0x000000fd1600780c */ /* 0x000fda0000704470 */
[----:B------:R-:W-:Y:S01]  /*14d0*/  @!P0 MOV R5, RZ ;  /* 0x000000ff00058202 */ /* 0x000fe20000000f00 */
[----:B------:R-:W-:Y:S06]  /*14e0*/  @!P0 BRA `(.L_x_22) ;  /* 0x00000000005c8947 */ /* 0x000fec0003800000 */
[----:B------:R-:W-:Y:S02]  /*14f0*/  FSETP.GTU.FTZ.AND P0, PT, |R3|, +INF , PT ;  /* 0x7f8000000300780b */ /* 0x000fe40003f1c200 */
[----:B------:R-:W-:-:S04]  /*1500*/  FSETP.GTU.FTZ.AND P1, PT, |R4|, +INF , PT ;  /* 0x7f8000000400780b */ /* 0x000fc80003f3c200 */
[----:B------:R-:W-:-:S13]  /*1510*/  PLOP3.LUT P0, PT, P0, P1, PT, 0xf8, 0x8f ;  /* 0x00000000008f781c */ /* 0x000fda0000703f70 */
[----:B------:R-:W-:Y:S05]  /*1520*/  @P0 BRA `(.L_x_23) ;  /* 0x00000004004c0947 */ /* 0x000fea0003800000 */
[----:B------:R-:W-:-:S13]  /*1530*/  LOP3.LUT P0, RZ, R4, 0x7fffffff, R3, 0xc8, !PT ;  /* 0x7fffffff04ff7812 */ /* 0x000fda000780c803 */
[----:B------:R-:W-:Y:S05]  /*1540*/  @!P0 BRA `(.L_x_24) ;  /* 0x00000004003c8947 */ /* 0x000fea0003800000 */
[C---:B------:R-:W-:Y:S02]  /*1550*/  FSETP.NEU.FTZ.AND P2, PT, |R3|.reuse, +INF , PT ;  /* 0x7f8000000300780b */ /* 0x040fe40003f5d200 */
[----:B------:R-:W-:Y:S02]  /*1560*/  FSETP.NEU.FTZ.AND P1, PT, |R4|, +INF , PT ;  /* 0x7f8000000400780b */ /* 0x000fe40003f3d200 */
[----:B------:R-:W-:-:S11]  /*1570*/  FSETP.NEU.FTZ.AND P0, PT, |R3|, +INF , PT ;  /* 0x7f8000000300780b */ /* 0x000fd60003f1d200 */
[----:B------:R-:W-:Y:S05]  /*1580*/  @!P1 BRA !P2, `(.L_x_24) ;  /* 0x00000004002c9947 */ /* 0x000fea0005000000 */
[----:B------:R-:W-:-:S04]  /*1590*/  LOP3.LUT P2, RZ, R3, 0x7fffffff, RZ, 0xc0, !PT ;  /* 0x7fffffff03ff7812 */ /* 0x000fc8000784c0ff */
[----:B------:R-:W-:-:S13]  /*15a0*/  PLOP3.LUT P2, PT, P1, P2, PT, 0x2f, 0xf2 ;  /* 0x0000000000f2781c */ /* 0x000fda0000f44577 */
[----:B------:R-:W-:Y:S05]  /*15b0*/  @P2 BRA `(.L_x_25) ;  /* 0x0000000400182947 */ /* 0x000fea0003800000 */
[----:B------:R-:W-:-:S04]  /*15c0*/  LOP3.LUT P1, RZ, R4, 0x7fffffff, RZ, 0xc0, !PT ;  /* 0x7fffffff04ff7812 */ /* 0x000fc8000782c0ff */
[----:B------:R-:W-:-:S13]  /*15d0*/  PLOP3.LUT P0, PT, P0, P1, PT, 0x2f, 0xf2 ;  /* 0x0000000000f2781c */ /* 0x000fda0000702577 */
[----:B------:R-:W-:Y:S05]  /*15e0*/  @P0 BRA `(.L_x_26) ;  /* 0x0000000400000947 */ /* 0x000fea0003800000 */
[----:B------:R-:W-:Y:S02]  /*15f0*/  ISETP.GE.AND P0, PT, R22, RZ, PT ;  /* 0x000000ff1600720c */ /* 0x000fe40003f06270 */
[----:B------:R-:W-:-:S11]  /*1600*/  ISETP.GE.AND P1, PT, R21, RZ, PT ;  /* 0x000000ff1500720c */ /* 0x000fd60003f26270 */
[----:B------:R-:W-:Y:S01]  /*1610*/  @P0 MOV R5, RZ ;  /* 0x000000ff00050202 */ /* 0x000fe20000000f00 */
[----:B------:R-:W-:Y:S02]  /*1620*/  @!P0 IMAD.MOV.U32 R5, RZ, RZ, -0x40 ;  /* 0xffffffc0ff058424 */ /* 0x000fe400078e00ff */
[----:B------:R-:W-:Y:S01]  /*1630*/  @!P0 FFMA R3, R3, 1.84467440737095516160e+19, RZ ;  /* 0x5f80000003038823 */ /* 0x000fe200000000ff */
[----:B------:R-:W-:Y:S02]  /*1640*/  @!P1 FFMA R4, R4, 1.84467440737095516160e+19, RZ ;  /* 0x5f80000004049823 */ /* 0x000fe400000000ff */
[----:B------:R-:W-:-:S07]  /*1650*/  @!P1 IADD3 R5, PT, PT, R5, 0x40, RZ ;  /* 0x0000004005059810 */ /* 0x000fce0007ffe0ff */
.L_x_22:
[----:B------:R-:W-:Y:S01]  /*1660*/  LEA R21, R14, 0xc0800000, 0x17 ;  /* 0xc08000000e157811 */ /* 0x000fe200078eb8ff */
[----:B------:R-:W-:Y:S01]  /*1670*/  VIADD R20, R20, 0xffffff81 ;  /* 0xffffff8114147836 */ /* 0x000fe20000000000 */
[----:B------:R-:W-:Y:S02]  /*1680*/  BSSY.RECONVERGENT B2, `(.L_x_27) ;  /* 0x0000035000027945 */ /* 0x000fe40003800200 */
[----:B------:R-:W-:Y:S01]  /*1690*/  IADD3 R24, PT, PT, -R21, R4, RZ ;  /* 0x0000000415187210 */ /* 0x000fe20007ffe1ff */
[C---:B------:R-:W-:Y:S01]  /*16a0*/  IMAD R3, R20.reuse, -0x800000, R3 ;  /* 0xff80000014037824 */ /* 0x040fe200078e0203 */
[----:B------:R-:W-:Y:S02]  /*16b0*/  IADD3 R14, PT, PT, R20, 0x7f, -R14 ;  /* 0x0000007f140e7810 */ /* 0x000fe40007ffe80e */
[----:B------:R-:W0:Y:S01]  /*16c0*/  MUFU.RCP R21, R24 ;  /* 0x0000001800157308 */ /* 0x000e220000001000 */
[----:B------:R-:W-:Y:S01]  /*16d0*/  FADD.FTZ R4, -R24, -RZ ;  /* 0x800000ff18047221 */ /* 0x000fe20000010100 */
[----:B------:R-:W-:-:S03]  /*16e0*/  IADD3 R14, PT, PT, R14, R5, RZ ;  /* 0x000000050e0e7210 */ /* 0x000fc60007ffe0ff */
[----:B0-----:R-:W-:-:S04]  /*16f0*/  FFMA R22, R21, R4, 1 ;  /* 0x3f80000015167423 */ /* 0x001fc80000000004 */
[----:B------:R-:W-:-:S04]  /*1700*/  FFMA R22, R21, R22, R21 ;  /* 0x0000001615167223 */ /* 0x000fc80000000015 */
[----:B------:R-:W-:-:S04]  /*1710*/  FFMA R21, R3, R22, RZ ;  /* 0x0000001603157223 */ /* 0x000fc800000000ff */
[----:B------:R-:W-:-:S04]  /*1720*/  FFMA R23, R4, R21, R3 ;  /* 0x0000001504177223 */ /* 0x000fc80000000003 */
[----:B------:R-:W-:-:S04]  /*1730*/  FFMA R23, R22, R23, R21 ;  /* 0x0000001716177223 */ /* 0x000fc80000000015 */
[----:B------:R-:W-:-:S04]  /*1740*/  FFMA R4, R4, R23, R3 ;  /* 0x0000001704047223 */ /* 0x000fc80000000003 */
[----:B------:R-:W-:-:S05]  /*1750*/  FFMA R3, R22, R4, R23 ;  /* 0x0000000416037223 */ /* 0x000fca0000000017 */
[----:B------:R-:W-:-:S04]  /*1760*/  SHF.R.U32.HI R20, RZ, 0x17, R3 ;  /* 0x00000017ff147819 */ /* 0x000fc80000011603 */
[----:B------:R-:W-:-:S04]  /*1770*/  LOP3.LUT R5, R20, 0xff, RZ, 0xc0, !PT ;  /* 0x000000ff14057812 */ /* 0x000fc800078ec0ff */
[----:B------:R-:W-:-:S05]  /*1780*/  IADD3 R5, PT, PT, R5, R14, RZ ;  /* 0x0000000e05057210 */ /* 0x000fca0007ffe0ff */
[----:B------:R-:W-:-:S05]  /*1790*/  VIADD R20, R5, 0xffffffff ;  /* 0xffffffff05147836 */ /* 0x000fca0000000000 */
[----:B------:R-:W-:-:S13]  /*17a0*/  ISETP.GE.U32.AND P0, PT, R20, 0xfe, PT ;  /* 0x000000fe1400780c */ /* 0x000fda0003f06070 */
[----:B------:R-:W-:Y:S05]  /*17b0*/  @!P0 BRA `(.L_x_28) ;  /* 0x0000000000808947 */ /* 0x000fea0003800000 */
[----:B------:R-:W-:-:S13]  /*17c0*/  ISETP.GT.AND P0, PT, R5, 0xfe, PT ;  /* 0x000000fe0500780c */ /* 0x000fda0003f04270 */
[----:B------:R-:W-:Y:S05]  /*17d0*/  @P0 BRA `(.L_x_29) ;  /* 0x00000000006c0947 */ /* 0x000fea0003800000 */
[----:B------:R-:W-:-:S13]  /*17e0*/  ISETP.GE.AND P0, PT, R5, 0x1, PT ;  /* 0x000000010500780c */ /* 0x000fda0003f06270 */
[----:B------:R-:W-:Y:S05]  /*17f0*/  @P0 BRA `(.L_x_30) ;  /* 0x0000000000740947 */ /* 0x000fea0003800000 */
[----:B------:R-:W-:Y:S02]  /*1800*/  ISETP.GE.AND P0, PT, R5, -0x18, PT ;  /* 0xffffffe80500780c */ /* 0x000fe40003f06270 */
[----:B------:R-:W-:-:S11]  /*1810*/  LOP3.LUT R3, R3, 0x80000000, RZ, 0xc0, !PT ;  /* 0x8000000003037812 */ /* 0x000fd600078ec0ff */
[----:B------:R-:W-:Y:S05]  /*1820*/  @!P0 BRA `(.L_x_30) ;  /* 0x0000000000688947 */ /* 0x000fea0003800000 */
[CCC-:B------:R-:W-:Y:S01]  /*1830*/  FFMA.RZ R14, R22.reuse, R4.reuse, R23.reuse ;  /* 0x00000004160e7223 */ /* 0x1c0fe2000000c017 */
[C---:B------:R-:W-:Y:S01]  /*1840*/  IADD3 R21, PT, PT, R5.reuse, 0x20, RZ ;  /* 0x0000002005157810 */ /* 0x040fe20007ffe0ff */
[CCC-:B------:R-:W-:Y:S01]  /*1850*/  FFMA.RP R20, R22.reuse, R4.reuse, R23.reuse ;  /* 0x0000000416147223 */ /* 0x1c0fe20000008017 */
[----:B------:R-:W-:Y:S01]  /*1860*/  FFMA.RM R23, R22, R4, R23 ;  /* 0x0000000416177223 */ /* 0x000fe20000004017 */
[C---:B------:R-:W-:Y:S02]  /*1870*/  ISETP.NE.AND P0, PT, R5.reuse, RZ, PT ;  /* 0x000000ff0500720c */ /* 0x040fe40003f05270 */
[----:B------:R-:W-:Y:S02]  /*1880*/  LOP3.LUT R14, R14, 0x7fffff, RZ, 0xc0, !PT ;  /* 0x007fffff0e0e7812 */ /* 0x000fe400078ec0ff */
[----:B------:R-:W-:Y:S02]  /*1890*/  ISETP.NE.AND P1, PT, R5, RZ, PT ;  /* 0x000000ff0500720c */ /* 0x000fe40003f25270 */
[----:B------:R-:W-:-:S02]  /*18a0*/  LOP3.LUT R14, R14, 0x800000, RZ, 0xfc, !PT ;  /* 0x008000000e0e7812 */ /* 0x000fc400078efcff */
[----:B------:R-:W-:Y:S02]  /*18b0*/  IADD3 R5, PT, PT, -R5, RZ, RZ ;  /* 0x000000ff05057210 */ /* 0x000fe40007ffe1ff */
[----:B------:R-:W-:Y:S02]  /*18c0*/  SHF.L.U32 R21, R14, R21, RZ ;  /* 0x000000150e157219 */ /* 0x000fe400000006ff */
[----:B------:R-:W-:Y:S02]  /*18d0*/  FSETP.NEU.FTZ.AND P2, PT, R20, R23, PT ;  /* 0x000000171400720b */ /* 0x000fe40003f5d000 */
[----:B------:R-:W-:Y:S02]  /*18e0*/  SEL R5, R5, RZ, P0 ;  /* 0x000000ff05057207 */ /* 0x000fe40000000000 */
[----:B------:R-:W-:Y:S02]  /*18f0*/  ISETP.NE.AND P1, PT, R21, RZ, P1 ;  /* 0x000000ff1500720c */ /* 0x000fe40000f25270 */
[----:B------:R-:W-:-:S02]  /*1900*/  SHF.R.U32.HI R5, RZ, R5, R14 ;  /* 0x00000005ff057219 */ /* 0x000fc4000001160e */
[----:B------:R-:W-:Y:S02]  /*1910*/  PLOP3.LUT P1, PT, P2, P1, PT, 0xf8, 0x8f ;  /* 0x00000000008f781c */ /* 0x000fe40001723f70 */
[----:B------:R-:W-:Y:S02]  /*1920*/  SHF.R.U32.HI R21, RZ, 0x1, R5 ;  /* 0x00000001ff157819 */ /* 0x000fe40000011605 */
[----:B------:R-:W-:-:S04]  /*1930*/  SEL R4, RZ, 0x1, !P1 ;  /* 0x00000001ff047807 */ /* 0x000fc80004800000 */
[----:B------:R-:W-:-:S04]  /*1940*/  LOP3.LUT R4, R4, 0x1, R21, 0xf8, !PT ;  /* 0x0000000104047812 */ /* 0x000fc800078ef815 */
[----:B------:R-:W-:-:S05]  /*1950*/  LOP3.LUT R4, R4, R5, RZ, 0xc0, !PT ;  /* 0x0000000504047212 */ /* 0x000fca00078ec0ff */
[----:B------:R-:W-:-:S05]  /*1960*/  IMAD.IADD R4, R21, 0x1, R4 ;  /* 0x0000000115047824 */ /* 0x000fca00078e0204 */
[----:B------:R-:W-:Y:S01]  /*1970*/  LOP3.LUT R3, R4, R3, RZ, 0xfc, !PT ;  /* 0x0000000304037212 */ /* 0x000fe200078efcff */
[----:B------:R-:W-:Y:S06]  /*1980*/  BRA `(.L_x_30) ;  /* 0x0000000000107947 */ /* 0x000fec0003800000 */
.L_x_29:
[----:B------:R-:W-:-:S04]  /*1990*/  LOP3.LUT R3, R3, 0x80000000, RZ, 0xc0, !PT ;  /* 0x8000000003037812 */ /* 0x000fc800078ec0ff */
[----:B------:R-:W-:Y:S01]  /*19a0*/  LOP3.LUT R3, R3, 0x7f800000, RZ, 0xfc, !PT ;  /* 0x7f80000003037812 */ /* 0x000fe200078efcff */
[----:B------:R-:W-:Y:S06]  /*19b0*/  BRA `(.L_x_30) ;  /* 0x0000000000047947 */ /* 0x000fec0003800000 */
.L_x_28:
[----:B------:R-:W-:-:S07]  /*19c0*/  LEA R3, R14, R3, 0x17 ;  /* 0x000000030e037211 */ /* 0x000fce00078eb8ff */
.L_x_30:
[----:B------:R-:W-:Y:S05]  /*19d0*/  BSYNC.RECONVERGENT B2 ;  /* 0x0000000000027941 */ /* 0x000fea0003800200 */
.L_x_27:
[----:B------:R-:W-:Y:S05]  /*19e0*/  BRA `(.L_x_31) ;  /* 0x0000000000207947 */ /* 0x000fea0003800000 */
.L_x_26:
[----:B------:R-:W-:-:S04]  /*19f0*/  LOP3.LUT R3, R4, 0x80000000, R3, 0x48, !PT ;  /* 0x8000000004037812 */ /* 0x000fc800078e4803 */
[----:B------:R-:W-:Y:S01]  /*1a00*/  LOP3.LUT R3, R3, 0x7f800000, RZ, 0xfc, !PT ;  /* 0x7f80000003037812 */ /* 0x000fe200078efcff */
[----:B------:R-:W-:Y:S06]  /*1a10*/  BRA `(.L_x_31) ;  /* 0x0000000000147947 */ /* 0x000fec0003800000 */
.L_x_25:
[----:B------:R-:W-:Y:S01]  /*1a20*/  LOP3.LUT R3, R4, 0x80000000, R3, 0x48, !PT ;  /* 0x8000000004037812 */ /* 0x000fe200078e4803 */
[----:B------:R-:W-:Y:S06]  /*1a30*/  BRA `(.L_x_31) ;  /* 0x00000000000c7947 */ /* 0x000fec0003800000 */
.L_x_24:
[----:B------:R-:W0:Y:S01]  /*1a40*/  MUFU.RSQ R3, -QNAN ;  /* 0xffc0000000037908 */ /* 0x000e220000001400 */
[----:B------:R-:W-:Y:S05]  /*1a50*/  BRA `(.L_x_31) ;  /* 0x0000000000047947 */ /* 0x000fea0003800000 */
.L_x_23:
[----:B------:R-:W-:-:S07]  /*1a60*/  FADD.FTZ R3, R3, R4 ;  /* 0x0000000403037221 */ /* 0x000fce0000010000 */
.L_x_31:
[----:B------:R-:W-:Y:S05]  /*1a70*/  BSYNC.RECONVERGENT B1 ;  /* 0x0000000000017941 */ /* 0x000fea0003800200 */
.L_x_21:
[----:B------:R-:W-:Y:S01]  /*1a80*/  HFMA2 R5, -RZ, RZ, 0, 0 ;  /* 0x00000000ff057431 */ /* 0x000fe200000001ff */
[----:B------:R-:W-:-:S04]  /*1a90*/  MOV R4, R16 ;  /* 0x0000001000047202 */ /* 0x000fc80000000f00 */
[----:B0-----:R-:W-:Y:S05]  /*1aa0*/  RET.REL.NODEC R4 `(_Z35flashattn_softmax_bottleneck_kernelPfS_S_iii) ;  /* 0xffffffe404547950 */ /* 0x001fea0003c3ffff */
.L_x_32:
[----:B------:R-:W-:-:S00]  /*1ab0*/  BRA `(.L_x_32) ;  /* 0xfffffffc00fc7947 */ /* 0x000fc0000383ffff */
[----:B------:R-:W-:-:S00]  /*1ac0*/  NOP ;  /* 0x0000000000007918 */ /* 0x000fc00000000000 */
        /* <DEDUP_REMOVED lines=11> */
.L_x_33:


//--------------------- .nv.shared.reserved.0     --------------------------
	.section	.nv.shared.reserved.0,"aw",@nobits
	.weak		__nv_reservedSMEM_offset_0_alias
	.size		__nv_reservedSMEM_offset_0_alias, 0, 64
	.other		__nv_reservedSMEM_offset_0_alias,@"STO_CUDA_RESERVED_SHARED STV_DEFAULT"
__nv_reservedSMEM_offset_0_alias:
	.zero		0
	.zero		64


//--------------------- .nv.constant0._Z35flashattn_softmax_bottleneck_kernelPfS_S_iii --------------------------
	.section	.nv.constant0._Z35flashattn_softmax_bottleneck_kernelPfS_S_iii,"a",@progbits
	.sectionflags	@""
	.align	4
.nv.constant0._Z35flashattn_softmax_bottleneck_kernelPfS_S_iii:
	.zero		932


//--------------------- SYMBOLS --------------------------

	.type		.nv.reservedSmem.offset0,@object
	.size		.nv.reservedSmem.offset0,0x4
